def matmul_kernel(
    a_ptr,
    b_ptr,
    c_ptr,
    M,
    N,
    K,
    stride_am,
    stride_ak,
    stride_bk,
    stride_bn,
    stride_cm,
    stride_cn,
    BLOCK_M: tl.constexpr,
    BLOCK_N: tl.constexpr,
    BLOCK_K: tl.constexpr,
    GROUP_M: tl.constexpr,
):
    pid = tl.program_id(axis=0)
    num_pid_m = tl.cdiv(M, BLOCK_M)
    num_pid_n = tl.cdiv(N, BLOCK_N)
    num_pid_in_group = GROUP_M * num_pid_n
    group_id = pid // num_pid_in_group
    first_pid_m = group_id * GROUP_M
    group_size_m = min(num_pid_m - first_pid_m, GROUP_M)
    pid_m = first_pid_m + ((pid % num_pid_in_group) % group_size_m)
    pid_n = (pid % num_pid_in_group) // group_size_m

    offs_am = (pid_m * BLOCK_M + tl.arange(0, BLOCK_M)) % M
    offs_bn = (pid_n * BLOCK_N + tl.arange(0, BLOCK_N)) % N
    offs_k = tl.arange(0, BLOCK_K)
    a_ptrs = a_ptr + offs_am[:, None] * stride_am + offs_k[None, :] * stride_ak
    b_ptrs = b_ptr + offs_k[:, None] * stride_bk + offs_bn[None, :] * stride_bn

    acc = tl.zeros((BLOCK_M, BLOCK_N), dtype=tl.float32)
    for kk in range(0, tl.cdiv(K, BLOCK_K)):
        a = tl.load(a_ptrs, mask=offs_k[None, :] < K - kk * BLOCK_K, other=0.0)
        b = tl.load(b_ptrs, mask=offs_k[:, None] < K - kk * BLOCK_K, other=0.0)
        acc = tl.dot(a, b, acc)
        a_ptrs += BLOCK_K * stride_ak
        b_ptrs += BLOCK_K * stride_bk

    c = acc.to(c_ptr.dtype.element_ty)
    offs_cm = pid_m * BLOCK_M + tl.arange(0, BLOCK_M)
    offs_cn = pid_n * BLOCK_N + tl.arange(0, BLOCK_N)
    c_ptrs = c_ptr + offs_cm[:, None] * stride_cm + offs_cn[None, :] * stride_cn
    mask = (offs_cm[:, None] < M) & (offs_cn[None, :] < N)
    tl.store(c_ptrs, c, mask=mask)

# config = {"BLOCK_K": 64, "BLOCK_M": 64, "BLOCK_N": 256, "GROUP_M": 8, "arch": "sm_100", "dtype": "fp32", "num_ctas": 2, "num_stages": 3, "num_warps": 4}
# arch = sm_100


// ===== COMPILED SASS (sm_100a) =====

	.target	sm_100a

	.elftype	@"ET_EXEC"


//--------------------- .note.nv.tkinfo           --------------------------
	.section	.note.nv.tkinfo,"",@"SHT_NOTE"
	.sectionflags	@"SHF_NOTE_NV_TKINFO"
	.tkinfo
        /*0018*/ 	.word	0x00000081
        /*0030*/ 	.string	""
        /*0030*/ 	.string	"ptxas-blackwell"
        /*0030*/ 	.string	"Cuda compilation tools, release 12.9, V12.9.86"
        /*0030*/ 	.string	"Build cuda_12.9.r12.9/compiler.36037853_0"
        /*0030*/ 	.string	"-v  -suppress-debug-info  -lineinfo  -arch sm_100a "



//--------------------- .note.nv.cuver            --------------------------
	.section	.note.nv.cuver,"",@"SHT_NOTE"
	.sectionflags	@"SHF_NOTE_NV_CUVER"
        /*0018*/ 	.short	0x0001
        /*001a*/ 	.short	0x0064
        /*001c*/ 	.short	0x0001
        /*001e*/ 	.short	0x0000
        /*0020*/ 	.short	0x0001
        /*0022*/ 	.short	0x0000


//--------------------- .nv.info                  --------------------------
	.section	.nv.info,"",@"SHT_CUDA_INFO"
	.align	4


	//----- nvinfo : EIATTR_REGCOUNT
	.align		4
        /*0000*/ 	.byte	0x04, 0x2f
        /*0002*/ 	.short	(.L_4 - .L_3)
	.align		4
.L_3:
        /*0004*/ 	.word	index@(matmul_kernel)
        /*0008*/ 	.word	0x000000ff


	//----- nvinfo : EIATTR_FRAME_SIZE
	.align		4
.L_4:
        /*000c*/ 	.byte	0x04, 0x11
        /*000e*/ 	.short	(.L_6 - .L_5)
	.align		4
.L_5:
        /*0010*/ 	.word	index@($__internal_2_$__cuda_sm10x_tcgen05_guardrail_trap_unallocated_columns_being_dealloced)
        /*0014*/ 	.word	0x000001c8


	//----- nvinfo : EIATTR_FRAME_SIZE
	.align		4
.L_6:
        /*0018*/ 	.byte	0x04, 0x11
        /*001a*/ 	.short	(.L_8 - .L_7)
	.align		4
.L_7:
        /*001c*/ 	.word	index@($__internal_1_$__cuda_sm10x_tcgen05_guardrail_trap_phase_invalid_during_alloc)
        /*0020*/ 	.word	0x000001c8


	//----- nvinfo : EIATTR_FRAME_SIZE
	.align		4
.L_8:
        /*0024*/ 	.byte	0x04, 0x11
        /*0026*/ 	.short	(.L_10 - .L_9)
	.align		4
.L_9:
        /*0028*/ 	.word	index@($__internal_0_$__cuda_sm10x_tcgen05_guardrail_trap_col_being_dealloced_not_returned_by_alloc)
        /*002c*/ 	.word	0x000001c8


	//----- nvinfo : EIATTR_FRAME_SIZE
	.align		4
.L_10:
        /*0030*/ 	.byte	0x04, 0x11
        /*0032*/ 	.short	(.L_12 - .L_11)
	.align		4
.L_11:
        /*0034*/ 	.word	index@(matmul_kernel)
        /*0038*/ 	.word	0x000001c8


	//----- nvinfo : EIATTR_MIN_STACK_SIZE
	.align		4
.L_12:
        /*003c*/ 	.byte	0x04, 0x12
        /*003e*/ 	.short	(.L_14 - .L_13)
	.align		4
.L_13:
        /*0040*/ 	.word	index@(matmul_kernel)
        /*0044*/ 	.word	0x000001c8
.L_14:


//--------------------- .nv.info.matmul_kernel    --------------------------
	.section	.nv.info.matmul_kernel,"",@"SHT_CUDA_INFO"
	.sectionflags	@""
	.align	4


	//----- nvinfo : EIATTR_CUDA_API_VERSION
	.align		4
        /*0000*/ 	.byte	0x04, 0x37
        /*0002*/ 	.short	(.L_16 - .L_15)
.L_15:
        /*0004*/ 	.word	0x00000081


	//----- nvinfo : EIATTR_KPARAM_INFO
	.align		4
.L_16:
        /*0008*/ 	.byte	0x04, 0x17
        /*000a*/ 	.short	(.L_18 - .L_17)
.L_17:
        /*000c*/ 	.word	0x00000000
        /*0010*/ 	.short	0x000d
        /*0012*/ 	.short	0x0048
        /*0014*/ 	.byte	0x00, 0xf4, 0x21, 0x00


	//----- nvinfo : EIATTR_KPARAM_INFO
	.align		4
.L_18:
        /*0018*/ 	.byte	0x04, 0x17
        /*001a*/ 	.short	(.L_20 - .L_19)
.L_19:
        /*001c*/ 	.word	0x00000000
        /*0020*/ 	.short	0x000c
        /*0022*/ 	.short	0x0040
        /*0024*/ 	.byte	0x00, 0xf4, 0x21, 0x00


	//----- nvinfo : EIATTR_KPARAM_INFO
	.align		4
.L_20:
        /*0028*/ 	.byte	0x04, 0x17
        /*002a*/ 	.short	(.L_22 - .L_21)
.L_21:
        /*002c*/ 	.word	0x00000000
        /*0030*/ 	.short	0x000b
        /*0032*/ 	.short	0x0038
        /*0034*/ 	.byte	0x00, 0xf0, 0x11, 0x00


	//----- nvinfo : EIATTR_KPARAM_INFO
	.align		4
.L_22:
        /*0038*/ 	.byte	0x04, 0x17
        /*003a*/ 	.short	(.L_24 - .L_23)
.L_23:
        /*003c*/ 	.word	0x00000000
        /*0040*/ 	.short	0x000a
        /*0042*/ 	.short	0x0034
        /*0044*/ 	.byte	0x00, 0xf0, 0x11, 0x00


	//----- nvinfo : EIATTR_KPARAM_INFO
	.align		4
.L_24:
        /*0048*/ 	.byte	0x04, 0x17
        /*004a*/ 	.short	(.L_26 - .L_25)
.L_25:
        /*004c*/ 	.word	0x00000000
        /*0050*/ 	.short	0x0009
        /*0052*/ 	.short	0x0030
        /*0054*/ 	.byte	0x00, 0xf0, 0x11, 0x00


	//----- nvinfo : EIATTR_KPARAM_INFO
	.align		4
.L_26:
        /*0058*/ 	.byte	0x04, 0x17
        /*005a*/ 	.short	(.L_28 - .L_27)
.L_27:
        /*005c*/ 	.word	0x00000000
        /*0060*/ 	.short	0x0008
        /*0062*/ 	.short	0x002c
        /*0064*/ 	.byte	0x00, 0xf0, 0x11, 0x00


	//----- nvinfo : EIATTR_KPARAM_INFO
	.align		4
.L_28:
        /*0068*/ 	.byte	0x04, 0x17
        /*006a*/ 	.short	(.L_30 - .L_29)
.L_29:
        /*006c*/ 	.word	0x00000000
        /*0070*/ 	.short	0x0007
        /*0072*/ 	.short	0x0028
        /*0074*/ 	.byte	0x00, 0xf0, 0x11, 0x00


	//----- nvinfo : EIATTR_KPARAM_INFO
	.align		4
.L_30:
        /*0078*/ 	.byte	0x04, 0x17
        /*007a*/ 	.short	(.L_32 - .L_31)
.L_31:
        /*007c*/ 	.word	0x00000000
        /*0080*/ 	.short	0x0006
        /*0082*/ 	.short	0x0024
        /*0084*/ 	.byte	0x00, 0xf0, 0x11, 0x00


	//----- nvinfo : EIATTR_KPARAM_INFO
	.align		4
.L_32:
        /*0088*/ 	.byte	0x04, 0x17
        /*008a*/ 	.short	(.L_34 - .L_33)
.L_33:
        /*008c*/ 	.word	0x00000000
        /*0090*/ 	.short	0x0005
        /*0092*/ 	.short	0x0020
        /*0094*/ 	.byte	0x00, 0xf0, 0x11, 0x00


	//----- nvinfo : EIATTR_KPARAM_INFO
	.align		4
.L_34:
        /*0098*/ 	.byte	0x04, 0x17
        /*009a*/ 	.short	(.L_36 - .L_35)
.L_35:
        /*009c*/ 	.word	0x00000000
        /*00a0*/ 	.short	0x0004
        /*00a2*/ 	.short	0x001c
        /*00a4*/ 	.byte	0x00, 0xf0, 0x11, 0x00


	//----- nvinfo : EIATTR_KPARAM_INFO
	.align		4
.L_36:
        /*00a8*/ 	.byte	0x04, 0x17
        /*00aa*/ 	.short	(.L_38 - .L_37)
.L_37:
        /*00ac*/ 	.word	0x00000000
        /*00b0*/ 	.short	0x0003
        /*00b2*/ 	.short	0x0018
        /*00b4*/ 	.byte	0x00, 0xf0, 0x11, 0x00


	//----- nvinfo : EIATTR_KPARAM_INFO
	.align		4
.L_38:
        /*00b8*/ 	.byte	0x04, 0x17
        /*00ba*/ 	.short	(.L_40 - .L_39)
.L_39:
        /*00bc*/ 	.word	0x00000000
        /*00c0*/ 	.short	0x0002
        /*00c2*/ 	.short	0x0010
        /*00c4*/ 	.byte	0x00, 0xf4, 0x21, 0x00


	//----- nvinfo : EIATTR_KPARAM_INFO
	.align		4
.L_40:
        /*00c8*/ 	.byte	0x04, 0x17
        /*00ca*/ 	.short	(.L_42 - .L_41)
.L_41:
        /*00cc*/ 	.word	0x00000000
        /*00d0*/ 	.short	0x0001
        /*00d2*/ 	.short	0x0008
        /*00d4*/ 	.byte	0x00, 0xf4, 0x21, 0x00


	//----- nvinfo : EIATTR_KPARAM_INFO
	.align		4
.L_42:
        /*00d8*/ 	.byte	0x04, 0x17
        /*00da*/ 	.short	(.L_44 - .L_43)
.L_43:
        /*00dc*/ 	.word	0x00000000
        /*00e0*/ 	.short	0x0000
        /*00e2*/ 	.short	0x0000
        /*00e4*/ 	.byte	0x00, 0xf4, 0x21, 0x00


	//----- nvinfo : EIATTR_EXPLICIT_CLUSTER
	.align		4
.L_44:
        /*00e8*/ 	.byte	0x01, 0x3e
	.zero		2


	//----- nvinfo : EIATTR_CTA_PER_CLUSTER
	.align		4
        /*00ec*/ 	.byte	0x04, 0x3d
        /*00ee*/ 	.short	(.L_46 - .L_45)
.L_45:
        /*00f0*/ 	.word	0x00000002
        /*00f4*/ 	.word	0x00000001
        /*00f8*/ 	.word	0x00000001


	//----- nvinfo : EIATTR_AT_ENTRY_FRAGMENTS
	.align		4
.L_46:
        /*00fc*/ 	.byte	0x04, 0x4f
        /*00fe*/ 	.short	(.L_48 - .L_47)


	//   ....[0]....
.L_47:
        /*0100*/ 	.word	0x00000004


	//----- nvinfo : EIATTR_RESERVED_SMEM_USED
	.align		4
.L_48:
        /*0104*/ 	.byte	0x01, 0x41
	.zero		2


	//----- nvinfo : EIATTR_SPARSE_MMA_MASK
	.align		4
        /*0108*/ 	.byte	0x03, 0x50
        /*010a*/ 	.short	0x0000


	//----- nvinfo : EIATTR_TCGEN05_1CTA_USED
	.align		4
        /*010c*/ 	.byte	0x01, 0x51
	.zero		2


	//----- nvinfo : EIATTR_MAXREG_COUNT
	.align		4
        /*0110*/ 	.byte	0x03, 0x1b
        /*0112*/ 	.short	0x00ff


	//----- nvinfo : EIATTR_NUM_BARRIERS
	.align		4
        /*0114*/ 	.byte	0x02, 0x4c
        /*0116*/ 	.byte	0x01
	.zero		1


	//----- nvinfo : EIATTR_ANNOTATIONS
	.align		4
        /*0118*/ 	.byte	0x04, 0x55
        /*011a*/ 	.short	(.L_50 - .L_49)


	//   ....[0]....
.L_49:
        /*011c*/ 	.word	0x00000001
        /*0120*/ 	.byte	0xd0, 0x0a, 0x00, 0x00, 0x01, 0x00, 0x00, 0x00, 0x10, 0x0b, 0x00, 0x00, 0x01, 0x00, 0x00, 0x00
        /* <DEDUP_REMOVED lines=112> */
        /*0830*/ 	.byte	0xf0, 0x06, 0x01, 0x00, 0x01, 0x00, 0x00, 0x00, 0x10, 0x07, 0x01, 0x00


	//----- nvinfo : EIATTR_INT_WARP_WIDE_INSTR_OFFSETS
	.align		4
.L_50:
        /*083c*/ 	.byte	0x04, 0x31
        /*083e*/ 	.short	(.L_52 - .L_51)


	//   ....[0]....
.L_51:
        /*0840*/ 	.word	0x000057a0


	//   ....[1]....
        /*0844*/ 	.word	0x00005880


	//   ....[2]....
        /*0848*/ 	.word	0x000058d0


	//   ....[3]....
        /*084c*/ 	.word	0x00010ba0


	//   ....[4]....
        /*0850*/ 	.word	0x00010bf0


	//----- nvinfo : EIATTR_COOP_GROUP_MASK_REGIDS
	.align		4
.L_52:
        /*0854*/ 	.byte	0x04, 0x29
        /*0856*/ 	.short	(.L_54 - .L_53)


	//   ....[0]....
.L_53:
        /*0858*/ 	.word	0xffffffff


	//   ....[1]....
        /*085c*/ 	.word	0xffffffff


	//   ....[2]....
        /*0860*/ 	.word	0xffffffff


	//   ....[3]....
        /*0864*/ 	.word	0xffffffff


	//----- nvinfo : EIATTR_COOP_GROUP_INSTR_OFFSETS
	.align		4
.L_54:
        /*0868*/ 	.byte	0x04, 0x28
        /*086a*/ 	.short	(.L_56 - .L_55)


	//   ....[0]....
.L_55:
        /*086c*/ 	.word	0x00000070


	//   ....[1]....
        /*0870*/ 	.word	0x00000330


	//   ....[2]....
        /*0874*/ 	.word	0x00010a30


	//   ....[3]....
        /*0878*/ 	.word	0x00010ca0


	//----- nvinfo : EIATTR_VRC_CTA_INIT_COUNT
	.align		4
.L_56:
        /*087c*/ 	.byte	0x02, 0x4a
        /*087e*/ 	.byte	0x80
	.zero		1


	//----- nvinfo : EIATTR_MBARRIER_INSTR_OFFSETS
	.align		4
        /*0880*/ 	.byte	0x04, 0x39
        /*0882*/ 	.short	(.L_58 - .L_57)


	//   ....[0]....
.L_57:
        /*0884*/ 	.word	0x00005a50
        /*0888*/ 	.word	0x000000ff
        /*088c*/ 	.word	0x00000000
        /*0890*/ 	.short	0x0100
        /*0892*/ 	.byte	0x1e
	.zero		1


	//   ....[1]....
        /*0894*/ 	.word	0x00005b70
        /*0898*/ 	.word	0x000000ff
        /*089c*/ 	.word	0x00024008
        /*08a0*/ 	.short	0x0100
        /*08a2*/ 	.byte	0x21
	.zero		1


	//   ....[2]....
        /*08a4*/ 	.word	0x0000c940
        /*08a8*/ 	.word	0x000000ff
        /*08ac*/ 	.word	0x00000000
        /*08b0*/ 	.short	0x010a
        /*08b2*/ 	.byte	0x28
	.zero		1


	//   ....[3]....
        /*08b4*/ 	.word	0x0000ea80
        /*08b8*/ 	.word	0x000000ff
        /*08bc*/ 	.word	0x00000000
        /*08c0*/ 	.short	0x010a
        /*08c2*/ 	.byte	0x1e
	.zero		1


	//   ....[4]....
        /*08c4*/ 	.word	0x0000ecd0
        /*08c8*/ 	.word	0x000000ff
        /*08cc*/ 	.word	0x00024000
        /*08d0*/ 	.short	0x0108
        /*08d2*/ 	.byte	0x21
	.zero		1


	//   ....[5]....
        /*08d4*/ 	.word	0x0000ed60
        /*08d8*/ 	.word	0x000000ff
        /*08dc*/ 	.word	0x00024008
        /*08e0*/ 	.short	0x0108
        /*08e2*/ 	.byte	0x21
	.zero		1


	//   ....[6]....
        /*08e4*/ 	.word	0x00010cc0
        /*08e8*/ 	.word	0x000000ff
        /*08ec*/ 	.word	0x00000000
        /*08f0*/ 	.short	0x010a
        /*08f2*/ 	.byte	0x28
	.zero		1


	//   ....[7]....
        /*08f4*/ 	.word	0x00010cf0
        /*08f8*/ 	.word	0x000000ff
        /*08fc*/ 	.word	0x00000000
        /*0900*/ 	.short	0x010a
        /*0902*/ 	.byte	0x1e
	.zero		1


	//----- nvinfo : EIATTR_NUM_MBARRIERS
	.align		4
.L_58:
        /*0904*/ 	.byte	0x03, 0x38
        /*0906*/ 	.short	0x0002


	//----- nvinfo : EIATTR_EXIT_INSTR_OFFSETS
	.align		4
        /*0908*/ 	.byte	0x04, 0x1c
        /*090a*/ 	.short	(.L_60 - .L_59)


	//   ....[0]....
.L_59:
        /*090c*/ 	.word	0x00010cb0


	//----- nvinfo : EIATTR_REQNTID
	.align		4
.L_60:
        /*0910*/ 	.byte	0x04, 0x10
        /*0912*/ 	.short	(.L_62 - .L_61)
.L_61:
        /*0914*/ 	.word	0x00000080
        /*0918*/ 	.word	0x00000001
        /*091c*/ 	.word	0x00000001


	//----- nvinfo : EIATTR_CRS_STACK_SIZE
	.align		4
.L_62:
        /*0920*/ 	.byte	0x04, 0x1e
        /*0922*/ 	.short	(.L_64 - .L_63)
.L_63:
        /*0924*/ 	.word	0x00000000


	//----- nvinfo : EIATTR_CBANK_PARAM_SIZE
	.align		4
.L_64:
        /*0928*/ 	.byte	0x03, 0x19
        /*092a*/ 	.short	0x0050


	//----- nvinfo : EIATTR_PARAM_CBANK
	.align		4
        /*092c*/ 	.byte	0x04, 0x0a
        /*092e*/ 	.short	(.L_66 - .L_65)
	.align		4
.L_65:
        /*0930*/ 	.word	index@(.nv.constant0.matmul_kernel)
        /*0934*/ 	.short	0x0380
        /*0936*/ 	.short	0x0050


	//----- nvinfo : EIATTR_SW_WAR
	.align		4
.L_66:
        /*0938*/ 	.byte	0x04, 0x36
        /*093a*/ 	.short	(.L_68 - .L_67)
.L_67:
        /*093c*/ 	.word	0x00000008
.L_68:


//--------------------- .nv.compat                --------------------------
	.section	.nv.compat,"",@"SHT_CUDA_COMPAT_INFO"
	.align	4
        /*0000*/ 	.byte	0x02, 0x02, 0x02, 0x00, 0x02, 0x05, 0x05, 0x00, 0x02, 0x03, 0x00, 0x00, 0x02, 0x06, 0x01, 0x00


//--------------------- .nv.callgraph             --------------------------
	.section	.nv.callgraph,"",@"SHT_CUDA_CALLGRAPH"
	.align	4
	.sectionentsize	8
	.align		4
        /*0000*/ 	.word	0x00000000
	.align		4
        /*0004*/ 	.word	0xffffffff
	.align		4
        /*0008*/ 	.word	0x00000000
	.align		4
        /*000c*/ 	.word	0xfffffffe
	.align		4
        /*0010*/ 	.word	0x00000000
	.align		4
        /*0014*/ 	.word	0xfffffffd
	.align		4
        /*0018*/ 	.word	0x00000000
	.align		4
        /*001c*/ 	.word	0xfffffffc


//--------------------- .text.matmul_kernel       --------------------------
	.section	.text.matmul_kernel,"ax",@progbits
	.align	128
        .global         matmul_kernel
        .type           matmul_kernel,@function
        .size           matmul_kernel,(.L_x_20 - matmul_kernel)
        .other          matmul_kernel,@"STO_CUDA_ENTRY STV_DEFAULT"
matmul_kernel:
.text.matmul_kernel:
[----:B------:R-:W1:Y:S01]  /*0000*/  LDC R1, c[0x0][0x37c] ;  /* 0x0000df00ff017b82 */ /* 0x000e620000000800 */
[----:B------:R-:W2:Y:S01]  /*0010*/  S2R R0, SR_TID.X ;  /* 0x0000000000007919 */ /* 0x000ea20000002100 */
[----:B-1----:R-:W-:Y:S01]  /*0020*/  VIADD R1, R1, 0xfffffe38 ;  /* 0xfffffe3801017836 */ /* 0x002fe20000000000 */
[----:B--2---:R-:W-:-:S13]  /*0030*/  ISETP.GE.U32.AND P0, PT, R0, 0x20, PT ;  /* 0x000000200000780c */ /* 0x004fda0003f06070 */
[----:B------:R-:W-:Y:S02]  /*0040*/  VOTEU.ANY UP0, P0 ;  /* 0x0000000000ff7886 */ /* 0x000fe40000000100 */
[----:B------:R-:W-:Y:S05]  /*0050*/  BRA.U UP0, `(.L_x_0) ;  /* 0x0000000100b87547 */ /* 0x000fea000b800000 */
[----:B------:R-:W1:Y:S01]  /*0060*/  S2UR UR6, SR_CgaCtaId ;  /* 0x00000000000679c3 */ /* 0x000e620000008800 */
[----:B------:R-:W-:Y:S01]  /*0070*/  NOP ;  /* 0x0000000000007918 */ /* 0x000fe20000000000 */
[----:B------:R-:W-:Y:S02]  /*0080*/  UMOV UR4, 0x40 ;  /* 0x0000004000047882 */ /* 0x000fe40000000000 */
[----:B-1----:R-:W-:-:S09]  /*0090*/  ULEA UR4, UR6, UR4, 0x18 ;  /* 0x0000000406047291 */ /* 0x002fd2000f8ec0ff */
[----:B------:R-:W1:Y:S01]  /*00a0*/  LDS.U8 R0, [UR4] ;  /* 0x00000004ff007984 */ /* 0x000e620008000000 */
[----:B------:R-:W-:Y:S02]  /*00b0*/  UMOV UR4, 0x400 ;  /* 0x0000040000047882 */ /* 0x000fe40000000000 */
[----:B------:R-:W-:Y:S01]  /*00c0*/  ULEA UR4, UR6, UR4, 0x18 ;  /* 0x0000000406047291 */ /* 0x000fe2000f8ec0ff */
[----:B-1----:R-:W-:-:S13]  /*00d0*/  ISETP.NE.AND P0, PT, R0, RZ, PT ;  /* 0x000000ff0000720c */ /* 0x002fda0003f05270 */
[----:B------:R-:W-:Y:S05]  /*00e0*/  @P0 BRA `(.L_x_1) ;  /* 0x00000000007c0947 */ /* 0x000fea0003800000 */
[----:B------:R-:W-:-:S13]  /*00f0*/  ELECT P0, URZ, PT ;  /* 0x0000000000ff782f */ /* 0x000fda0003800000 */
[----:B------:R-:W-:Y:S05]  /*0100*/  @!P0 BRA `(.L_x_2) ;  /* 0x0000000000848947 */ /* 0x000fea0003800000 */
[----:B------:R-:W-:Y:S01]  /*0110*/  UMOV UR5, 0x4 ;  /* 0x0000000400057882 */ /* 0x000fe20000000000 */
[----:B------:R-:W-:Y:S02]  /*0120*/  IMAD.MOV.U32 R4, RZ, RZ, 0x1 ;  /* 0x00000001ff047424 */ /* 0x000fe400078e00ff */
[----:B------:R-:W-:Y:S02]  /*0130*/  IMAD.MOV.U32 R5, RZ, RZ, 0xf ;  /* 0x0000000fff057424 */ /* 0x000fe400078e00ff */
[----:B------:R-:W-:Y:S04]  /*0140*/  DEPBAR.LE SB1, 0x36 ;  /* 0x00009d800000791a */ /* 0x000fe80000000000 */
[----:B------:R-:W1:Y:S02]  /*0150*/  UTCATOMSWS.FIND_AND_SET.ALIGN UP1, UR5, UR5 ;  /* 0x00000005000575e3 */ /* 0x000e640008020800 */
[----:B-1----:R-:W-:-:S04]  /*0160*/  PLOP3.LUT P0, PT, PT, PT, UP1, 0x80, 0x8 ;  /* 0x000000000008781c */ /* 0x002fc80003f0f018 */
[----:B------:R-:W-:-:S04]  /*0170*/  SEL R0, RZ, 0xffffffff, !P0 ;  /* 0xffffffffff007807 */ /* 0x000fc80004000000 */
[----:B------:R-:W-:Y:S01]  /*0180*/  ISETP.NE.AND P0, PT, R0, RZ, PT ;  /* 0x000000ff0000720c */ /* 0x000fe20003f05270 */
[----:B------:R-:W-:-:S12]  /*0190*/  IMAD.U32 R0, RZ, RZ, UR5 ;  /* 0x00000005ff007e24 */ /* 0x000fd8000f8e00ff */
[----:B------:R-:W-:Y:S05]  /*01a0*/  @P0 BRA `(.L_x_3) ;  /* 0x0000000000240947 */ /* 0x000fea0003800000 */
.L_x_4:
[----:B------:R-:W-:Y:S05]  /*01b0*/  NANOSLEEP 0x64 ;  /* 0x000000640000795d */ /* 0x000fea0003800000 */
[----:B------:R-:W-:-:S05]  /*01c0*/  UMOV UR5, 0x4 ;  /* 0x0000000400057882 */ /* 0x000fca0000000000 */
[----:B------:R-:W-:Y:S04]  /*01d0*/  DEPBAR.LE SB1, 0x36 ;  /* 0x00009d800000791a */ /* 0x000fe80000000000 */
[----:B------:R-:W1:Y:S02]  /*01e0*/  UTCATOMSWS.FIND_AND_SET.ALIGN UP1, UR5, UR5 ;  /* 0x00000005000575e3 */ /* 0x000e640008020800 */
[----:B-1----:R-:W-:-:S04]  /*01f0*/  PLOP3.LUT P0, PT, PT, PT, UP1, 0x80, 0x8 ;  /* 0x000000000008781c */ /* 0x002fc80003f0f018 */
[----:B------:R-:W-:-:S04]  /*0200*/  SEL R0, RZ, 0xffffffff, !P0 ;  /* 0xffffffffff007807 */ /* 0x000fc80004000000 */
[----:B------:R-:W-:Y:S01]  /*0210*/  ISETP.NE.AND P0, PT, R0, RZ, PT ;  /* 0x000000ff0000720c */ /* 0x000fe20003f05270 */
[----:B------:R-:W-:-:S12]  /*0220*/  IMAD.U32 R0, RZ, RZ, UR5 ;  /* 0x00000005ff007e24 */ /* 0x000fd8000f8e00ff */
[----:B------:R-:W-:Y:S05]  /*0230*/  @!P0 BRA `(.L_x_4) ;  /* 0xfffffffc00dc8947 */ /* 0x000fea000383ffff */
.L_x_3:
[C---:B------:R-:W-:Y:S01]  /*0240*/  VIADD R3, R0.reuse, 0x10 ;  /* 0x0000001000037836 */ /* 0x040fe20000000000 */
[----:B------:R-:W-:Y:S01]  /*0250*/  UMOV UR5, 0x50 ;  /* 0x0000005000057882 */ /* 0x000fe20000000000 */
[----:B------:R-:W-:Y:S01]  /*0260*/  SHF.L.U32 R2, R5, R0, RZ ;  /* 0x0000000005027219 */ /* 0x000fe200000006ff */
[----:B------:R-:W-:Y:S01]  /*0270*/  ULEA UR5, UR6, UR5, 0x18 ;  /* 0x0000000506057291 */ /* 0x000fe2000f8ec0ff */
[----:B------:R-:W-:Y:S01]  /*0280*/  IMAD.SHL.U32 R0, R0, 0x20, RZ ;  /* 0x0000002000007824 */ /* 0x000fe200078e00ff */
[----:B------:R-:W-:-:S04]  /*0290*/  SHF.L.U32 R3, R4, R3, RZ ;  /* 0x0000000304037219 */ /* 0x000fc800000006ff */
[----:B------:R-:W-:-:S05]  /*02a0*/  LOP3.LUT R2, R3, R2, RZ, 0xfc, !PT ;  /* 0x0000000203027212 */ /* 0x000fca00078efcff */
[----:B------:R1:W-:Y:S04]  /*02b0*/  ATOMS.OR RZ, [UR5], R2 ;  /* 0x00000002ffff798c */ /* 0x0003e8000b000005 */
[----:B------:R1:W-:Y:S01]  /*02c0*/  STS [UR4], R0 ;  /* 0x00000000ff007988 */ /* 0x0003e20008000804 */
[----:B------:R-:W-:Y:S05]  /*02d0*/  BRA `(.L_x_2) ;  /* 0x0000000000107947 */ /* 0x000fea0003800000 */
.L_x_1:
[----:B------:R-:W-:Y:S01]  /*02e0*/  IMAD.MOV.U32 R0, RZ, RZ, -0x1 ;  /* 0xffffffffff007424 */ /* 0x000fe200078e00ff */
[----:B------:R-:W-:-:S04]  /*02f0*/  MOV R2, 0x320 ;  /* 0x0000032000027802 */ /* 0x000fc80000000f00 */
[----:B------:R1:W-:Y:S03]  /*0300*/  STS [UR4], R0 ;  /* 0x00000000ff007988 */ /* 0x0003e60008000804 */
[----:B-1----:R-:W-:Y:S05]  /*0310*/  CALL.REL.NOINC `($__internal_1_$__cuda_sm10x_tcgen05_guardrail_trap_phase_invalid_during_alloc) ;  /* 0x00000108008c7944 */ /* 0x002fea0003c00000 */
.L_x_2:
[----:B------:R-:W-:Y:S05]  /*0320*/  WARPSYNC.ALL ;  /* 0x0000000000007948 */ /* 0x000fea0003800000 */
[----:B------:R-:W-:Y:S01]  /*0330*/  NOP ;  /* 0x0000000000007918 */ /* 0x000fe20000000000 */
.L_x_0:
[----:B------:R-:W2:Y:S08]  /*0340*/  LDC.64 R16, c[0x0][0x398] ;  /* 0x0000e600ff107b82 */ /* 0x000eb00000000a00 */
[----:B------:R-:W3:Y:S02]  /*0350*/  S2UR UR5, SR_CgaSize ;  /* 0x00000000000579c3 */ /* 0x000ee40000008a00 */
[----:B---3--:R-:W-:-:S12]  /*0360*/  UIMAD UR5, UR5, -0xa0, URZ ;  /* 0xffffff60050578a4 */ /* 0x008fd8000f8e02ff */
[----:B------:R-:W3:Y:S01]  /*0370*/  LDCU UR5, c[0x0][UR5+0x2b0] ;  /* 0x00005600050577ac */ /* 0x000ee20008000800 */
[----:B------:R-:W4:Y:S01]  /*0380*/  S2R R80, SR_TID.X ;  /* 0x0000000000507919 */ /* 0x000f220000002100 */
[----:B------:R-:W-:Y:S01]  /*0390*/  LOP3.LUT R224, R224, 0xffff7fff, RZ, 0xc0, !PT ;  /* 0xffff7fffe0e07812 */ /* 0x000fe200078ec0ff */
[----:B------:R-:W-:Y:S01]  /*03a0*/  UMOV UR33, 0x400 ;  /* 0x0000040000217882 */ /* 0x000fe20000000000 */
[----:B------:R-:W5:Y:S01]  /*03b0*/  LDCU.64 UR16, c[0x0][0x3a8] ;  /* 0x00007500ff1077ac */ /* 0x000f620008000a00 */
[----:B------:R-:W1:Y:S01]  /*03c0*/  S2UR UR4, SR_CTAID.X ;  /* 0x00000000000479c3 */ /* 0x000e620000002500 */
[----:B------:R-:W1:Y:S01]  /*03d0*/  LDCU.128 UR8, c[0x0][0x380] ;  /* 0x00007000ff0877ac */ /* 0x000e620008000c00 */
[----:B------:R-:W1:Y:S06]  /*03e0*/  LDCU.64 UR42, c[0x0][0x358] ;  /* 0x00006b00ff2a77ac */ /* 0x000e6c0008000a00 */
[----:B------:R-:W3:Y:S01]  /*03f0*/  LDC R124, c[0x0][0x3a0] ;  /* 0x0000e800ff7c7b82 */ /* 0x000ee20000000800 */
[----:B------:R-:W-:Y:S01]  /*0400*/  UMOV UR6, 0x1 ;  /* 0x0000000100067882 */ /* 0x000fe20000000000 */
[----:B-12---:R-:W-:Y:S01]  /*0410*/  VIADD R0, R17, 0xff ;  /* 0x000000ff11007836 */ /* 0x006fe20000000000 */
[----:B------:R-:W-:Y:S01]  /*0420*/  IABS R8, R17 ;  /* 0x0000001100087213 */ /* 0x000fe20000000000 */
[----:B-----5:R-:W-:-:S02]  /*0430*/  IMAD.U32 R139, RZ, RZ, UR16 ;  /* 0x00000010ff8b7e24 */ /* 0x020fc4000f8e00ff */
[----:B------:R-:W-:Y:S01]  /*0440*/  IMAD.U32 R141, RZ, RZ, UR16 ;  /* 0x00000010ff8d7e24 */ /* 0x000fe2000f8e00ff */
[----:B------:R-:W-:Y:S02]  /*0450*/  SHF.R.S32.HI R3, RZ, 0x1f, R0 ;  /* 0x0000001fff037819 */ /* 0x000fe40000011400 */
[----:B------:R-:W-:Y:S02]  /*0460*/  I2FP.F32.U32 R5, UR4 ;  /* 0x0000000400057c45 */ /* 0x000fe40008201000 */
[----:B------:R-:W-:Y:S02]  /*0470*/  LEA.HI R3, R3, R0, RZ, 0x8 ;  /* 0x0000000003037211 */ /* 0x000fe400078f40ff */
[----:B----4-:R-:W-:Y:S01]  /*0480*/  LOP3.LUT R225, R80, 0x3f, RZ, 0xc0, !PT ;  /* 0x0000003f50e17812 */ /* 0x010fe200078ec0ff */
[----:B---3--:R-:W-:Y:S01]  /*0490*/  FMUL R5, R5, UR5 ;  /* 0x0000000505057c20 */ /* 0x008fe20008400000 */
[----:B------:R-:W-:Y:S01]  /*04a0*/  SHF.R.S32.HI R3, RZ, 0x8, R3 ;  /* 0x00000008ff037819 */ /* 0x000fe20000011403 */
[----:B------:R-:W1:Y:S02]  /*04b0*/  S2UR UR5, SR_CgaCtaId ;  /* 0x00000000000579c3 */ /* 0x000e640000008800 */
[----:B------:R-:W-:Y:S02]  /*04c0*/  F2I.U32.TRUNC.NTZ R7, R5 ;  /* 0x0000000500077305 */ /* 0x000fe4000020f000 */
[----:B------:R-:W-:-:S05]  /*04d0*/  IMAD.SHL.U32 R4, R3, 0x8, RZ ;  /* 0x0000000803047824 */ /* 0x000fca00078e00ff */
[----:B------:R-:W-:-:S04]  /*04e0*/  IABS R9, R4 ;  /* 0x0000000400097213 */ /* 0x000fc80000000000 */
[----:B------:R-:W2:Y:S01]  /*04f0*/  I2F.RP R0, R9 ;  /* 0x0000000900007306 */ /* 0x000ea20000209400 */
[----:B-1----:R-:W-:Y:S02]  /*0500*/  USHF.L.U32 UR4, UR5, 0x7, URZ ;  /* 0x0000000705047899 */ /* 0x002fe400080006ff */
[----:B------:R-:W-:-:S05]  /*0510*/  ULEA UR33, UR5, UR33, 0x18 ;  /* 0x0000002105217291 */ /* 0x000fca000f8ec0ff */
[----:B--2---:R-:W1:Y:S01]  /*0520*/  MUFU.RCP R0, R0 ;  /* 0x0000000000007308 */ /* 0x004e620000001000 */
[----:B------:R-:W-:Y:S01]  /*0530*/  ULOP3.LUT UR4, UR4, 0x80, URZ, 0xc0, !UPT ;  /* 0x0000008004047892 */ /* 0x000fe2000f8ec0ff */
[----:B-1----:R-:W-:Y:S01]  /*0540*/  VIADD R2, R0, 0xffffffe ;  /* 0x0ffffffe00027836 */ /* 0x002fe20000000000 */
[----:B------:R-:W-:-:S05]  /*0550*/  IABS R0, R7 ;  /* 0x0000000700007213 */ /* 0x000fca0000000000 */
[----:B------:R1:W2:Y:S02]  /*0560*/  F2I.FTZ.U32.TRUNC.NTZ R3, R2 ;  /* 0x0000000200037305 */ /* 0x0002a4000021f000 */
[----:B-1----:R-:W-:Y:S02]  /*0570*/  IMAD.MOV.U32 R2, RZ, RZ, RZ ;  /* 0x000000ffff027224 */ /* 0x002fe400078e00ff */
[----:B--2---:R-:W-:-:S04]  /*0580*/  IMAD.MOV R6, RZ, RZ, -R3 ;  /* 0x000000ffff067224 */ /* 0x004fc800078e0a03 */
[----:B------:R-:W-:Y:S01]  /*0590*/  IMAD R11, R6, R9, RZ ;  /* 0x00000009060b7224 */ /* 0x000fe200078e02ff */
[----:B------:R-:W-:-:S03]  /*05a0*/  IABS R6, R4 ;  /* 0x0000000400067213 */ /* 0x000fc60000000000 */
[----:B------:R-:W-:-:S04]  /*05b0*/  IMAD.HI.U32 R3, R3, R11, R2 ;  /* 0x0000000b03037227 */ /* 0x000fc800078e0002 */
[----:B------:R-:W-:Y:S02]  /*05c0*/  IMAD.MOV R2, RZ, RZ, -R6 ;  /* 0x000000ffff027224 */ /* 0x000fe400078e0a06 */
[----:B------:R-:W-:-:S04]  /*05d0*/  IMAD.HI.U32 R3, R3, R0, RZ ;  /* 0x0000000003037227 */ /* 0x000fc800078e00ff */
[----:B------:R-:W-:Y:S01]  /*05e0*/  IMAD R0, R3, R2, R0 ;  /* 0x0000000203007224 */ /* 0x000fe200078e0200 */
[----:B------:R-:W-:Y:S04]  /*05f0*/  BAR.SYNC.DEFER_BLOCKING 0x0 ;  /* 0x0000000000007b1d */ /* 0x000fe80000010000 */
[----:B------:R-:W-:-:S13]  /*0600*/  ISETP.GT.U32.AND P1, PT, R9, R0, PT ;  /* 0x000000000900720c */ /* 0x000fda0003f24070 */
[----:B------:R-:W-:Y:S02]  /*0610*/  @!P1 IMAD.IADD R0, R0, 0x1, -R9 ;  /* 0x0000000100009824 */ /* 0x000fe400078e0a09 */
[----:B------:R-:W-:Y:S01]  /*0620*/  @!P1 VIADD R3, R3, 0x1 ;  /* 0x0000000103039836 */ /* 0x000fe20000000000 */
[----:B------:R-:W-:Y:S02]  /*0630*/  ISETP.NE.AND P1, PT, R4, RZ, PT ;  /* 0x000000ff0400720c */ /* 0x000fe40003f25270 */
[----:B------:R-:W-:Y:S02]  /*0640*/  ISETP.GE.U32.AND P0, PT, R0, R9, PT ;  /* 0x000000090000720c */ /* 0x000fe40003f06070 */
[----:B------:R-:W-:-:S04]  /*0650*/  LOP3.LUT R0, R7, R4, RZ, 0x3c, !PT ;  /* 0x0000000407007212 */ /* 0x000fc800078e3cff */
[----:B------:R-:W-:Y:S01]  /*0660*/  ISETP.GE.AND P2, PT, R0, RZ, PT ;  /* 0x000000ff0000720c */ /* 0x000fe20003f46270 */
[----:B------:R-:W-:-:S06]  /*0670*/  VIADD R0, R16, 0x3f ;  /* 0x0000003f10007836 */ /* 0x000fcc0000000000 */
[----:B------:R-:W-:-:S04]  /*0680*/  @P0 VIADD R3, R3, 0x1 ;  /* 0x0000000103030836 */ /* 0x000fc80000000000 */
[----:B------:R-:W-:Y:S01]  /*0690*/  IMAD.MOV.U32 R2, RZ, RZ, R3 ;  /* 0x000000ffff027224 */ /* 0x000fe200078e0003 */
[----:B------:R-:W-:-:S03]  /*06a0*/  SHF.R.S32.HI R3, RZ, 0x1f, R0 ;  /* 0x0000001fff037819 */ /* 0x000fc60000011400 */
[----:B------:R-:W-:Y:S01]  /*06b0*/  @!P2 IMAD.MOV R2, RZ, RZ, -R2 ;  /* 0x000000ffff02a224 */ /* 0x000fe200078e0a02 */
[----:B------:R-:W-:Y:S02]  /*06c0*/  @!P1 LOP3.LUT R2, RZ, R4, RZ, 0x33, !PT ;  /* 0x00000004ff029212 */ /* 0x000fe400078e33ff */
[----:B------:R-:W-:-:S03]  /*06d0*/  LEA.HI R3, R3, R0, RZ, 0x6 ;  /* 0x0000000003037211 */ /* 0x000fc600078f30ff */
[----:B------:R-:W-:Y:S02]  /*06e0*/  IMAD.SHL.U32 R12, R2, 0x8, RZ ;  /* 0x00000008020c7824 */ /* 0x000fe400078e00ff */
[----:B------:R-:W-:-:S03]  /*06f0*/  IMAD.MOV R2, RZ, RZ, -R2 ;  /* 0x000000ffff027224 */ /* 0x000fc600078e0a02 */
[----:B------:R-:W-:Y:S01]  /*0700*/  LEA.HI.SX32 R3, R3, -R12, 0x1a ;  /* 0x8000000c03037211 */ /* 0x000fe200078fd2ff */
[----:B------:R-:W-:Y:S02]  /*0710*/  IMAD R14, R4, R2, R7 ;  /* 0x00000002040e7224 */ /* 0x000fe400078e0207 */
[----:B------:R-:W-:Y:S01]  /*0720*/  IMAD.MOV.U32 R4, RZ, RZ, RZ ;  /* 0x000000ffff047224 */ /* 0x000fe200078e00ff */
[----:B------:R-:W-:Y:S02]  /*0730*/  VIMNMX R13, PT, PT, R3, 0x8, PT ;  /* 0x00000008030d7848 */ /* 0x000fe40003fe0100 */
[----:B------:R-:W-:Y:S02]  /*0740*/  IABS R3, R16 ;  /* 0x0000001000037213 */ /* 0x000fe40000000000 */
[----:B------:R-:W-:Y:S02]  /*0750*/  IABS R9, R13 ;  /* 0x0000000d00097213 */ /* 0x000fe40000000000 */
[----:B------:R-:W1:Y:S08]  /*0760*/  I2F.RP R2, R3 ;  /* 0x0000000300027306 */ /* 0x000e700000209400 */
[----:B------:R-:W2:Y:S08]  /*0770*/  I2F.RP R0, R9 ;  /* 0x0000000900007306 */ /* 0x000eb00000209400 */
[----:B-1----:R-:W-:Y:S08]  /*0780*/  MUFU.RCP R2, R2 ;  /* 0x0000000200027308 */ /* 0x002ff00000001000 */
[----:B--2---:R-:W1:Y:S02]  /*0790*/  MUFU.RCP R0, R0 ;  /* 0x0000000000007308 */ /* 0x004e640000001000 */
[----:B-1----:R-:W-:Y:S01]  /*07a0*/  VIADD R5, R0, 0xffffffe ;  /* 0x0ffffffe00057836 */ /* 0x002fe20000000000 */
[----:B------:R-:W-:-:S05]  /*07b0*/  IABS R0, R14 ;  /* 0x0000000e00007213 */ /* 0x000fca0000000000 */
[----:B------:R-:W1:Y:S02]  /*07c0*/  F2I.FTZ.U32.TRUNC.NTZ R5, R5 ;  /* 0x0000000500057305 */ /* 0x000e64000021f000 */
[----:B-1----:R-:W-:-:S04]  /*07d0*/  IMAD.MOV R6, RZ, RZ, -R5 ;  /* 0x000000ffff067224 */ /* 0x002fc800078e0a05 */
[----:B------:R-:W-:Y:S01]  /*07e0*/  IMAD R7, R6, R9, RZ ;  /* 0x0000000906077224 */ /* 0x000fe200078e02ff */
[----:B------:R-:W-:-:S03]  /*07f0*/  IABS R6, R13 ;  /* 0x0000000d00067213 */ /* 0x000fc60000000000 */
[----:B------:R-:W-:-:S04]  /*0800*/  IMAD.HI.U32 R5, R5, R7, R4 ;  /* 0x0000000705057227 */ /* 0x000fc800078e0004 */
[----:B------:R-:W-:Y:S02]  /*0810*/  IMAD.MOV.U32 R4, RZ, RZ, R8 ;  /* 0x000000ffff047224 */ /* 0x000fe400078e0008 */
[----:B------:R-:W-:Y:S02]  /*0820*/  IMAD.MOV R6, RZ, RZ, -R6 ;  /* 0x000000ffff067224 */ /* 0x000fe400078e0a06 */
[----:B------:R-:W-:Y:S01]  /*0830*/  IMAD.HI.U32 R5, R5, R0, RZ ;  /* 0x0000000005057227 */ /* 0x000fe200078e00ff */
[----:B------:R-:W1:Y:S03]  /*0840*/  I2F.RP R10, R4 ;  /* 0x00000004000a7306 */ /* 0x000e660000209400 */
[----:B------:R-:W-:Y:S02]  /*0850*/  IMAD R0, R5, R6, R0 ;  /* 0x0000000605007224 */ /* 0x000fe400078e0200 */
[----:B------:R-:W-:Y:S01]  /*0860*/  VIADD R8, R2, 0xffffffe ;  /* 0x0ffffffe02087836 */ /* 0x000fe20000000000 */
[----:B------:R-:W-:-:S02]  /*0870*/  SHF.R.U32.HI R2, RZ, 0x6, R80 ;  /* 0x00000006ff027819 */ /* 0x000fc40000011650 */
[----:B------:R-:W-:Y:S02]  /*0880*/  ISETP.GT.U32.AND P1, PT, R9, R0, PT ;  /* 0x000000000900720c */ /* 0x000fe40003f24070 */
[----:B------:R-:W-:-:S04]  /*0890*/  SGXT.U32 R2, R2, 0x1 ;  /* 0x000000010202781a */ /* 0x000fc80000000000 */
[----:B------:R-:W-:Y:S01]  /*08a0*/  LOP3.LUT R252, R2, 0x4, RZ, 0xfc, !PT ;  /* 0x0000000402fc7812 */ /* 0x000fe200078efcff */
[----:B-1----:R-:W1:Y:S06]  /*08b0*/  MUFU.RCP R10, R10 ;  /* 0x0000000a000a7308 */ /* 0x002e6c0000001000 */
[----:B------:R-:W-:Y:S02]  /*08c0*/  @!P1 IMAD.IADD R0, R0, 0x1, -R9 ;  /* 0x0000000100009824 */ /* 0x000fe400078e0a09 */
[----:B------:R-:W-:Y:S01]  /*08d0*/  @!P1 VIADD R5, R5, 0x1 ;  /* 0x0000000105059836 */ /* 0x000fe20000000000 */
[----:B------:R-:W-:-:S02]  /*08e0*/  ISETP.NE.AND P1, PT, R13, RZ, PT ;  /* 0x000000ff0d00720c */ /* 0x000fc40003f25270 */
[----:B------:R-:W-:Y:S02]  /*08f0*/  ISETP.GE.U32.AND P0, PT, R0, R9, PT ;  /* 0x000000090000720c */ /* 0x000fe40003f06070 */
[----:B------:R-:W-:Y:S01]  /*0900*/  LOP3.LUT R0, R14, R13, RZ, 0x3c, !PT ;  /* 0x0000000d0e007212 */ /* 0x000fe200078e3cff */
[----:B------:R2:W3:Y:S01]  /*0910*/  F2I.FTZ.U32.TRUNC.NTZ R9, R8 ;  /* 0x0000000800097305 */ /* 0x0004e2000021f000 */
[----:B-1----:R-:W-:Y:S02]  /*0920*/  VIADD R6, R10, 0xffffffe ;  /* 0x0ffffffe0a067836 */ /* 0x002fe40000000000 */
[----:B------:R-:W-:-:S05]  /*0930*/  ISETP.GE.AND P2, PT, R0, RZ, PT ;  /* 0x000000ff0000720c */ /* 0x000fca0003f46270 */
[----:B------:R-:W1:Y:S01]  /*0940*/  F2I.FTZ.U32.TRUNC.NTZ R7, R6 ;  /* 0x0000000600077305 */ /* 0x000e62000021f000 */
[----:B--2---:R-:W-:Y:S02]  /*0950*/  IMAD.MOV.U32 R8, RZ, RZ, RZ ;  /* 0x000000ffff087224 */ /* 0x004fe400078e00ff */
[----:B------:R-:W-:-:S04]  /*0960*/  @P0 VIADD R5, R5, 0x1 ;  /* 0x0000000105050836 */ /* 0x000fc80000000000 */
[----:B------:R-:W-:Y:S02]  /*0970*/  IMAD.MOV.U32 R10, RZ, RZ, R5 ;  /* 0x000000ffff0a7224 */ /* 0x000fe400078e0005 */
[----:B---3--:R-:W-:Y:S02]  /*0980*/  IMAD.MOV R0, RZ, RZ, -R9 ;  /* 0x000000ffff007224 */ /* 0x008fe400078e0a09 */
[----:B------:R-:W-:Y:S01]  /*0990*/  @!P2 IMAD.MOV R10, RZ, RZ, -R10 ;  /* 0x000000ffff0aa224 */ /* 0x000fe200078e0a0a */
[----:B------:R-:W-:Y:S01]  /*09a0*/  @!P1 LOP3.LUT R10, RZ, R13, RZ, 0x33, !PT ;  /* 0x0000000dff0a9212 */ /* 0x000fe200078e33ff */
[----:B------:R-:W-:Y:S02]  /*09b0*/  IMAD R11, R0, R3, RZ ;  /* 0x00000003000b7224 */ /* 0x000fe400078e02ff */
[----:B-1----:R-:W-:Y:S01]  /*09c0*/  IMAD.MOV R15, RZ, RZ, -R7 ;  /* 0x000000ffff0f7224 */ /* 0x002fe200078e0a07 */
[----:B------:R-:W-:Y:S01]  /*09d0*/  LEA R5, R10, UR4, 0x8 ;  /* 0x000000040a057c11 */ /* 0x000fe2000f8e40ff */
[----:B------:R-:W-:Y:S01]  /*09e0*/  IMAD.MOV.U32 R6, RZ, RZ, RZ ;  /* 0x000000ffff067224 */ /* 0x000fe200078e00ff */
[----:B------:R-:W1:Y:S01]  /*09f0*/  LDCU UR4, c[0x0][0x3a4] ;  /* 0x00007480ff0477ac */ /* 0x000e620008000800 */
[----:B------:R-:W-:Y:S01]  /*0a00*/  IMAD.MOV R10, RZ, RZ, -R10 ;  /* 0x000000ffff0a7224 */ /* 0x000fe200078e0a0a */
[----:B------:R-:W-:Y:S01]  /*0a10*/  LOP3.LUT R0, R5, R2, RZ, 0xfc, !PT ;  /* 0x0000000205007212 */ /* 0x000fe200078efcff */
[----:B------:R-:W-:-:S02]  /*0a20*/  IMAD R5, R15, R4, RZ ;  /* 0x000000040f057224 */ /* 0x000fc400078e02ff */
[----:B------:R-:W-:Y:S01]  /*0a30*/  IMAD.HI.U32 R8, R9, R11, R8 ;  /* 0x0000000b09087227 */ /* 0x000fe200078e0008 */
[----:B------:R-:W-:Y:S02]  /*0a40*/  IABS R9, R0 ;  /* 0x0000000000097213 */ /* 0x000fe40000000000 */
[C---:B------:R-:W-:Y:S01]  /*0a50*/  LOP3.LUT R145, R0.reuse, 0x2, RZ, 0xfc, !PT ;  /* 0x0000000200917812 */ /* 0x040fe200078efcff */
[----:B------:R-:W-:Y:S01]  /*0a60*/  IMAD.HI.U32 R6, R7, R5, R6 ;  /* 0x0000000507067227 */ /* 0x000fe200078e0006 */
[C---:B------:R-:W-:Y:S02]  /*0a70*/  LOP3.LUT R144, R0.reuse, 0x4, RZ, 0xfc, !PT ;  /* 0x0000000400907812 */ /* 0x040fe400078efcff */
[----:B------:R-:W-:Y:S01]  /*0a80*/  LOP3.LUT R143, R0, 0x6, RZ, 0xfc, !PT ;  /* 0x00000006008f7812 */ /* 0x000fe200078efcff */
[----:B------:R-:W-:Y:S01]  /*0a90*/  IMAD R10, R13, R10, R14 ;  /* 0x0000000a0d0a7224 */ /* 0x000fe200078e020e */
[----:B------:R-:W-:Y:S01]  /*0aa0*/  IABS R13, R145 ;  /* 0x00000091000d7213 */ /* 0x000fe20000000000 */
[----:B------:R-:W-:Y:S01]  /*0ab0*/  IMAD.HI.U32 R5, R6, R9, RZ ;  /* 0x0000000906057227 */ /* 0x000fe200078e00ff */
[----:B------:R-:W-:Y:S01]  /*0ac0*/  LOP3.LUT R142, R0, 0x8, RZ, 0xfc, !PT ;  /* 0x00000008008e7812 */ /* 0x000fe200078efcff */
[----:B------:R-:W-:Y:S01]  /*0ad0*/  STL [R1+0xa8], R145 ;  /* 0x0000a89101007387 */ /* 0x000fe20000100800 */
[----:B------:R-:W-:Y:S01]  /*0ae0*/  IABS R15, R144 ;  /* 0x00000090000f7213 */ /* 0x000fe20000000000 */
[----:B------:R-:W-:Y:S01]  /*0af0*/  IMAD.HI.U32 R7, R6, R13, RZ ;  /* 0x0000000d06077227 */ /* 0x000fe200078e00ff */
[----:B------:R-:W-:Y:S01]  /*0b00*/  IABS R19, R143 ;  /* 0x0000008f00137213 */ /* 0x000fe20000000000 */
[----:B------:R-:W-:Y:S01]  /*0b10*/  STL [R1+0xa4], R144 ;  /* 0x0000a49001007387 */ /* 0x000fe20000100800 */
[----:B------:R-:W-:Y:S01]  /*0b20*/  IABS R21, R142 ;  /* 0x0000008e00157213 */ /* 0x000fe20000000000 */
[----:B------:R-:W-:Y:S01]  /*0b30*/  IMAD.MOV R5, RZ, RZ, -R5 ;  /* 0x000000ffff057224 */ /* 0x000fe200078e0a05 */
[C---:B------:R-:W-:Y:S01]  /*0b40*/  LOP3.LUT R140, R0.reuse, 0xa, RZ, 0xfc, !PT ;  /* 0x0000000a008c7812 */ /* 0x040fe200078efcff */
[----:B------:R-:W-:Y:S01]  /*0b50*/  IMAD.MOV R7, RZ, RZ, -R7 ;  /* 0x000000ffff077224 */ /* 0x000fe200078e0a07 */
[----:B------:R-:W-:Y:S01]  /*0b60*/  LOP3.LUT R136, R0, 0xe, RZ, 0xfc, !PT ;  /* 0x0000000e00887812 */ /* 0x000fe200078efcff */
[----:B------:R-:W-:Y:S01]  /*0b70*/  IMAD R5, R4, R5, R9 ;  /* 0x0000000504057224 */ /* 0x000fe200078e0209 */
[----:B------:R-:W-:Y:S01]  /*0b80*/  LOP3.LUT R130, R0, 0x14, RZ, 0xfc, !PT ;  /* 0x0000001400827812 */ /* 0x000fe200078efcff */
[----:B------:R-:W-:Y:S01]  /*0b90*/  IMAD.HI.U32 R9, R6, R15, RZ ;  /* 0x0000000f06097227 */ /* 0x000fe200078e00ff */
[----:B------:R-:W-:Y:S01]  /*0ba0*/  IABS R25, R136 ;  /* 0x0000008800197213 */ /* 0x000fe20000000000 */
[----:B------:R-:W-:Y:S01]  /*0bb0*/  STL [R1+0xa0], R143 ;  /* 0x0000a08f01007387 */ /* 0x000fe20000100800 */
[----:B------:R-:W-:Y:S01]  /*0bc0*/  IABS R31, R130 ;  /* 0x00000082001f7213 */ /* 0x000fe20000000000 */
[----:B------:R-:W-:Y:S01]  /*0bd0*/  IMAD.IADD R10, R12, 0x1, R10 ;  /* 0x000000010c0a7824 */ /* 0x000fe200078e020a */
[----:B------:R-:W-:Y:S01]  /*0be0*/  LOP3.LUT R126, R0, 0x18, RZ, 0xfc, !PT ;  /* 0x00000018007e7812 */ /* 0x000fe200078efcff */
[----:B------:R-:W-:Y:S01]  /*0bf0*/  IMAD.HI.U32 R11, R6, R19, RZ ;  /* 0x00000013060b7227 */ /* 0x000fe200078e00ff */
[----:B------:R-:W-:Y:S01]  /*0c00*/  LOP3.LUT R138, R0, 0xc, RZ, 0xfc, !PT ;  /* 0x0000000c008a7812 */ /* 0x000fe200078efcff */
[----:B------:R-:W-:Y:S01]  /*0c10*/  STL [R1+0x134], R142 ;  /* 0x0001348e01007387 */ /* 0x000fe20000100800 */
[----:B------:R-:W-:Y:S01]  /*0c20*/  IABS R35, R126 ;  /* 0x0000007e00237213 */ /* 0x000fe20000000000 */
[----:B------:R-:W-:Y:S01]  /*0c30*/  IMAD R7, R4, R7, R13 ;  /* 0x0000000704077224 */ /* 0x000fe200078e020d */
[----:B------:R-:W-:Y:S01]  /*0c40*/  IABS R13, R140 ;  /* 0x0000008c000d7213 */ /* 0x000fe20000000000 */
[----:B------:R-:W-:Y:S01]  /*0c50*/  IMAD.HI.U32 R12, R6, R21, RZ ;  /* 0x00000015060c7227 */ /* 0x000fe200078e00ff */
[----:B------:R-:W-:Y:S01]  /*0c60*/  IABS R23, R138 ;  /* 0x0000008a00177213 */ /* 0x000fe20000000000 */
[----:B------:R-:W-:Y:S01]  /*0c70*/  STL [R1+0x130], R140 ;  /* 0x0001308c01007387 */ /* 0x000fe20000100800 */
[C---:B------:R-:W-:Y:S01]  /*0c80*/  LOP3.LUT R118, R0.reuse, 0x1e, RZ, 0xfc, !PT ;  /* 0x0000001e00767812 */ /* 0x040fe200078efcff */
[----:B------:R-:W-:Y:S01]  /*0c90*/  IMAD.MOV R9, RZ, RZ, -R9 ;  /* 0x000000ffff097224 */ /* 0x000fe200078e0a09 */
[C---:B------:R-:W-:Y:S01]  /*0ca0*/  LOP3.LUT R134, R0.reuse, 0x10, RZ, 0xfc, !PT ;  /* 0x0000001000867812 */ /* 0x040fe200078efcff */
[----:B------:R-:W-:Y:S01]  /*0cb0*/  IMAD.MOV R11, RZ, RZ, -R11 ;  /* 0x000000ffff0b7224 */ /* 0x000fe200078e0a0b */
[----:B------:R-:W-:Y:S01]  /*0cc0*/  IABS R41, R118 ;  /* 0x0000007600297213 */ /* 0x000fe20000000000 */
[----:B------:R-:W-:Y:S01]  /*0cd0*/  IMAD.MOV R12, RZ, RZ, -R12 ;  /* 0x000000ffff0c7224 */ /* 0x000fe200078e0a0c */
[----:B------:R-:W-:Y:S01]  /*0ce0*/  LOP3.LUT R132, R0, 0x12, RZ, 0xfc, !PT ;  /* 0x0000001200847812 */ /* 0x000fe200078efcff */
[C---:B------:R-:W-:Y:S01]  /*0cf0*/  IMAD R9, R4.reuse, R9, R15 ;  /* 0x0000000904097224 */ /* 0x040fe200078e020f */
[----:B------:R-:W-:Y:S01]  /*0d00*/  IABS R27, R134 ;  /* 0x00000086001b7213 */ /* 0x000fe20000000000 */
[----:B------:R-:W-:Y:S01]  /*0d10*/  IMAD.MOV.U32 R15, RZ, RZ, R13 ;  /* 0x000000ffff0f7224 */ /* 0x000fe200078e000d */
[----:B------:R-:W-:Y:S01]  /*0d20*/  IABS R29, R132 ;  /* 0x00000084001d7213 */ /* 0x000fe20000000000 */
[----:B------:R-:W-:Y:S01]  /*0d30*/  IMAD R11, R4, R11, R19 ;  /* 0x0000000b040b7224 */ /* 0x000fe200078e0213 */
[----:B------:R-:W-:Y:S01]  /*0d40*/  LOP3.LUT R114, R0, 0x22, RZ, 0xfc, !PT ;  /* 0x0000002200727812 */ /* 0x000fe200078efcff */
[----:B------:R-:W-:Y:S01]  /*0d50*/  IMAD R19, R4, R12, R21 ;  /* 0x0000000c04137224 */ /* 0x000fe200078e0215 */
[----:B------:R-:W-:Y:S01]  /*0d60*/  LOP3.LUT R128, R0, 0x16, RZ, 0xfc, !PT ;  /* 0x0000001600807812 */ /* 0x000fe200078efcff */
[----:B------:R-:W-:Y:S01]  /*0d70*/  IMAD.HI.U32 R12, R6, R15, RZ ;  /* 0x0000000f060c7227 */ /* 0x000fe200078e00ff */
[----:B------:R-:W-:Y:S01]  /*0d80*/  IABS R45, R114 ;  /* 0x00000072002d7213 */ /* 0x000fe20000000000 */
[----:B------:R-:W-:Y:S01]  /*0d90*/  STL [R1+0x198], R138 ;  /* 0x0001988a01007387 */ /* 0x000fe20000100800 */
[----:B------:R-:W-:Y:S01]  /*0da0*/  IABS R33, R128 ;  /* 0x0000008000217213 */ /* 0x000fe20000000000 */
[----:B------:R-:W-:Y:S01]  /*0db0*/  IMAD.MOV R12, RZ, RZ, -R12 ;  /* 0x000000ffff0c7224 */ /* 0x000fe200078e0a0c */
[----:B------:R-:W-:Y:S01]  /*0dc0*/  LOP3.LUT R122, R0, 0x1a, RZ, 0xfc, !PT ;  /* 0x0000001a007a7812 */ /* 0x000fe200078efcff */
[----:B------:R-:W-:Y:S01]  /*0dd0*/  IMAD.HI.U32 R13, R6, R23, RZ ;  /* 0x00000017060d7227 */ /* 0x000fe200078e00ff */
[C---:B------:R-:W-:Y:S01]  /*0de0*/  LOP3.LUT R110, R0.reuse, 0x28, RZ, 0xfc, !PT ;  /* 0x00000028006e7812 */ /* 0x040fe200078efcff */
[----:B------:R-:W-:Y:S01]  /*0df0*/  STL [R1+0x194], R136 ;  /* 0x0001948801007387 */ /* 0x000fe20000100800 */
[----:B------:R-:W-:Y:S01]  /*0e00*/  LOP3.LUT R120, R0, 0x1c, RZ, 0xfc, !PT ;  /* 0x0000001c00787812 */ /* 0x000fe200078efcff */
[----:B------:R-:W-:Y:S01]  /*0e10*/  IMAD R21, R4, R12, R15 ;  /* 0x0000000c04157224 */ /* 0x000fe200078e020f */
        /* <DEDUP_REMOVED lines=10> */
[----:B------:R-:W-:Y:S01]  /*0ec0*/  IABS R43, R116 ;  /* 0x00000074002b7213 */ /* 0x000fe20000000000 */
[----:B------:R-:W-:Y:S01]  /*0ed0*/  IMAD.HI.U32 R12, R6, R31, RZ ;  /* 0x0000001f060c7227 */ /* 0x000fe200078e00ff */
[C---:B------:R-:W-:Y:S01]  /*0ee0*/  LOP3.LUT R112, R0.reuse, 0x24, RZ, 0xfc, !PT ;  /* 0x0000002400707812 */ /* 0x040fe200078efcff */
[----:B------:R-:W-:Y:S01]  /*0ef0*/  STL [R1+0x18c], R132 ;  /* 0x00018c8401007387 */ /* 0x000fe20000100800 */
[----:B------:R-:W-:Y:S01]  /*0f00*/  IABS R55, R108 ;  /* 0x0000006c00377213 */ /* 0x000fe20000000000 */
[----:B------:R-:W-:Y:S01]  /*0f10*/  IMAD.MOV R12, RZ, RZ, -R12 ;  /* 0x000000ffff0c7224 */ /* 0x000fe200078e0a0c */
[----:B------:R-:W-:Y:S01]  /*0f20*/  LOP3.LUT R40, R0, 0x26, RZ, 0xfc, !PT ;  /* 0x0000002600287812 */ /* 0x000fe200078efcff */
[----:B------:R-:W-:Y:S01]  /*0f30*/  IMAD.HI.U32 R13, R6, R27, RZ ;  /* 0x0000001b060d7227 */ /* 0x000fe200078e00ff */
[----:B------:R-:W-:Y:S01]  /*0f40*/  IABS R47, R112 ;  /* 0x00000070002f7213 */ /* 0x000fe20000000000 */
[----:B------:R-:W-:Y:S01]  /*0f50*/  STL [R1+0x188], R130 ;  /* 0x0001888201007387 */ /* 0x000fe20000100800 */
[----:B------:R-:W-:Y:S01]  /*0f60*/  LOP3.LUT R34, R0, 0x32, RZ, 0xfc, !PT ;  /* 0x0000003200227812 */ /* 0x000fe200078efcff */
[----:B------:R-:W-:Y:S01]  /*0f70*/  IMAD R31, R4, R12, R31 ;  /* 0x0000000c041f7224 */ /* 0x000fe200078e021f */
[----:B------:R-:W-:Y:S01]  /*0f80*/  IABS R49, R40 ;  /* 0x0000002800317213 */ /* 0x000fe20000000000 */
[----:B------:R-:W-:Y:S01]  /*0f90*/  IMAD.HI.U32 R12, R6, R35, RZ ;  /* 0x00000023060c7227 */ /* 0x000fe200078e00ff */
[----:B------:R-:W-:Y:S01]  /*0fa0*/  LOP3.LUT R36, R0, 0x2a, RZ, 0xfc, !PT ;  /* 0x0000002a00247812 */ /* 0x000fe200078efcff */
[----:B------:R-:W-:Y:S01]  /*0fb0*/  STL [R1+0x184], R128 ;  /* 0x0001848001007387 */ /* 0x000fe20000100800 */
[----:B------:R-:W-:Y:S01]  /*0fc0*/  IABS R61, R34 ;  /* 0x00000022003d7213 */ /* 0x000fe20000000000 */
[----:B------:R-:W-:Y:S01]  /*0fd0*/  IMAD.MOV R12, RZ, RZ, -R12 ;  /* 0x000000ffff0c7224 */ /* 0x000fe200078e0a0c */
[----:B------:R-:W-:Y:S01]  /*0fe0*/  IABS R53, R36 ;  /* 0x0000002400357213 */ /* 0x000fe20000000000 */
[----:B------:R-:W-:Y:S01]  /*0ff0*/  IMAD R23, R4, R14, R23 ;  /* 0x0000000e04177224 */ /* 0x000fe200078e0217 */
[----:B------:R-:W-:Y:S01]  /*1000*/  LOP3.LUT R38, R0, 0x2e, RZ, 0xfc, !PT ;  /* 0x0000002e00267812 */ /* 0x000fe200078efcff */
[----:B------:R-:W-:Y:S01]  /*1010*/  IMAD R35, R4, R12, R35 ;  /* 0x0000000c04237224 */ /* 0x000fe200078e0223 */
[----:B------:R-:W-:Y:S01]  /*1020*/  LOP3.LUT R104, R0, 0x36, RZ, 0xfc, !PT ;  /* 0x0000003600687812 */ /* 0x000fe200078efcff */
[----:B------:R-:W-:Y:S01]  /*1030*/  IMAD.HI.U32 R12, R6, R41, RZ ;  /* 0x00000029060c7227 */ /* 0x000fe200078e00ff */
[----:B------:R-:W-:Y:S01]  /*1040*/  LOP3.LUT R18, R0, 0x30, RZ, 0xfc, !PT ;  /* 0x0000003000127812 */ /* 0x000fe200078efcff */
[----:B------:R-:W-:Y:S01]  /*1050*/  STL [R1+0x180], R126 ;  /* 0x0001807e01007387 */ /* 0x000fe20000100800 */
[----:B------:R-:W-:Y:S01]  /*1060*/  IABS R57, R38 ;  /* 0x0000002600397213 */ /* 0x000fe20000000000 */
[----:B------:R-:W-:Y:S01]  /*1070*/  IMAD.MOV R12, RZ, RZ, -R12 ;  /* 0x000000ffff0c7224 */ /* 0x000fe200078e0a0c */
[----:B------:R-:W-:Y:S01]  /*1080*/  IABS R65, R104 ;  /* 0x0000006800417213 */ /* 0x000fe20000000000 */
[----:B------:R-:W-:Y:S01]  /*1090*/  IMAD.HI.U32 R14, R6, R29, RZ ;  /* 0x0000001d060e7227 */ /* 0x000fe200078e00ff */
[----:B------:R-:W-:Y:S01]  /*10a0*/  IABS R59, R18 ;  /* 0x00000012003b7213 */ /* 0x000fe20000000000 */
[----:B------:R-:W-:Y:S01]  /*10b0*/  STL [R1+0x17c], R122 ;  /* 0x00017c7a01007387 */ /* 0x000fe20000100800 */
[C---:B------:R-:W-:Y:S01]  /*10c0*/  LOP3.LUT R106, R0.reuse, 0x34, RZ, 0xfc, !PT ;  /* 0x00000034006a7812 */ /* 0x040fe200078efcff */
[----:B------:R-:W-:Y:S01]  /*10d0*/  IMAD.MOV R13, RZ, RZ, -R13 ;  /* 0x000000ffff0d7224 */ /* 0x000fe200078e0a0d */
[----:B------:R-:W-:Y:S01]  /*10e0*/  LOP3.LUT R98, R0, 0x3c, RZ, 0xfc, !PT ;  /* 0x0000003c00627812 */ /* 0x000fe200078efcff */
[----:B------:R-:W-:Y:S01]  /*10f0*/  IMAD R41, R4, R12, R41 ;  /* 0x0000000c04297224 */ /* 0x000fe200078e0229 */
[----:B------:R-:W-:Y:S01]  /*1100*/  IABS R63, R106 ;  /* 0x0000006a003f7213 */ /* 0x000fe20000000000 */
[----:B------:R-:W-:Y:S01]  /*1110*/  IMAD.MOV R14, RZ, RZ, -R14 ;  /* 0x000000ffff0e7224 */ /* 0x000fe200078e0a0e */
        /* <DEDUP_REMOVED lines=8> */
[----:B------:R-:W-:Y:S01]  /*11a0*/  LOP3.LUT R94, R0, 0x40, RZ, 0xfc, !PT ;  /* 0x00000040005e7812 */ /* 0x000fe200078efcff */
[----:B------:R-:W-:Y:S01]  /*11b0*/  STL [R1+0x174], R118 ;  /* 0x0001747601007387 */ /* 0x000fe20000100800 */
[----:B------:R-:W-:Y:S01]  /*11c0*/  IABS R69, R100 ;  /* 0x0000006400457213 */ /* 0x000fe20000000000 */
[----:B------:R-:W-:Y:S01]  /*11d0*/  IMAD R29, R4, R14, R29 ;  /* 0x0000000e041d7224 */ /* 0x000fe200078e021d */
[----:B------:R-:W-:Y:S01]  /*11e0*/  LOP3.LUT R96, R0, 0x3e, RZ, 0xfc, !PT ;  /* 0x0000003e00607812 */ /* 0x000fe200078efcff */
[----:B------:R-:W-:Y:S01]  /*11f0*/  IMAD.MOV R12, RZ, RZ, -R12 ;  /* 0x000000ffff0c7224 */ /* 0x000fe200078e0a0c */
[----:B------:R-:W-:Y:S01]  /*1200*/  IABS R75, R94 ;  /* 0x0000005e004b7213 */ /* 0x000fe20000000000 */
[----:B------:R-:W-:Y:S01]  /*1210*/  IMAD.MOV R14, RZ, RZ, -R13 ;  /* 0x000000ffff0e7224 */ /* 0x000fe200078e0a0d */
[----:B------:R-:W-:Y:S01]  /*1220*/  IABS R73, R96 ;  /* 0x0000006000497213 */ /* 0x000fe20000000000 */
[----:B------:R-:W-:Y:S01]  /*1230*/  IMAD.HI.U32 R13, R6, R37, RZ ;  /* 0x00000025060d7227 */ /* 0x000fe200078e00ff */
[C---:B------:R-:W-:Y:S01]  /*1240*/  LOP3.LUT R92, R0.reuse, 0x42, RZ, 0xfc, !PT ;  /* 0x00000042005c7812 */ /* 0x040fe200078efcff */
[----:B------:R-:W-:Y:S01]  /*1250*/  STL [R1+0x170], R116 ;  /* 0x0001707401007387 */ /* 0x000fe20000100800 */
[----:B------:R-:W-:Y:S01]  /*1260*/  LOP3.LUT R88, R0, 0x46, RZ, 0xfc, !PT ;  /* 0x0000004600587812 */ /* 0x000fe200078efcff */
[----:B------:R-:W-:Y:S01]  /*1270*/  IMAD R45, R4, R12, R45 ;  /* 0x0000000c042d7224 */ /* 0x000fe200078e022d */
[----:B------:R-:W-:Y:S01]  /*1280*/  LOP3.LUT R90, R0, 0x44, RZ, 0xfc, !PT ;  /* 0x00000044005a7812 */ /* 0x000fe200078efcff */
[----:B------:R-:W-:Y:S01]  /*1290*/  IMAD R33, R4, R14, R33 ;  /* 0x0000000e04217224 */ /* 0x000fe200078e0221 */
[----:B------:R-:W-:Y:S01]  /*12a0*/  IABS R77, R92 ;  /* 0x0000005c004d7213 */ /* 0x000fe20000000000 */
[C---:B------:R-:W-:Y:S01]  /*12b0*/  IMAD.HI.U32 R12, R6.reuse, R51, RZ ;  /* 0x00000033060c7227 */ /* 0x040fe200078e00ff */
[----:B------:R-:W-:Y:S01]  /*12c0*/  IABS R81, R88 ;  /* 0x0000005800517213 */ /* 0x000fe20000000000 */
[----:B------:R-:W-:Y:S01]  /*12d0*/  STL [R1+0x16c], R114 ;  /* 0x00016c7201007387 */ /* 0x000fe20000100800 */
[----:B------:R-:W-:Y:S01]  /*12e0*/  IABS R79, R90 ;  /* 0x0000005a004f7213 */ /* 0x000fe20000000000 */
[----:B------:R-:W-:Y:S01]  /*12f0*/  IMAD.HI.U32 R14, R6, R39, RZ ;  /* 0x00000027060e7227 */ /* 0x000fe200078e00ff */
[C---:B------:R-:W-:Y:S01]  /*1300*/  LOP3.LUT R86, R0.reuse, 0x48, RZ, 0xfc, !PT ;  /* 0x0000004800567812 */ /* 0x040fe200078efcff */
[----:B------:R-:W-:Y:S01]  /*1310*/  STL [R1+0x168], R112 ;  /* 0x0001687001007387 */ /* 0x000fe20000100800 */
[C---:B------:R-:W-:Y:S01]  /*1320*/  LOP3.LUT R84, R0.reuse, 0x4a, RZ, 0xfc, !PT ;  /* 0x0000004a00547812 */ /* 0x040fe200078efcff */
[----:B------:R-:W-:Y:S01]  /*1330*/  IMAD.MOV R13, RZ, RZ, -R13 ;  /* 0x000000ffff0d7224 */ /* 0x000fe200078e0a0d */
[----:B------:R-:W-:Y:S01]  /*1340*/  IABS R83, R86 ;  /* 0x0000005600537213 */ /* 0x000fe20000000000 */
[----:B------:R-:W-:Y:S01]  /*1350*/  IMAD.MOV R12, RZ, RZ, -R12 ;  /* 0x000000ffff0c7224 */ /* 0x000fe200078e0a0c */
[----:B------:R-:W-:Y:S01]  /*1360*/  LOP3.LUT R82, R0, 0x4c, RZ, 0xfc, !PT ;  /* 0x0000004c00527812 */ /* 0x000fe200078efcff */
[----:B------:R-:W-:Y:S01]  /*1370*/  IMAD.MOV R14, RZ, RZ, -R14 ;  /* 0x000000ffff0e7224 */ /* 0x000fe200078e0a0e */
[----:B------:R-:W-:Y:S01]  /*1380*/  IABS R85, R84 ;  /* 0x0000005400557213 */ /* 0x000fe20000000000 */
[----:B------:R-:W-:Y:S01]  /*1390*/  IMAD R37, R4, R13, R37 ;  /* 0x0000000d04257224 */ /* 0x000fe200078e0225 */
[----:B------:R-:W-:Y:S01]  /*13a0*/  LOP3.LUT R76, R0, 0x4e, RZ, 0xfc, !PT ;  /* 0x0000004e004c7812 */ /* 0x000fe200078efcff */
[----:B------:R-:W-:Y:S01]  /*13b0*/  IMAD.HI.U32 R13, R6, R43, RZ ;  /* 0x0000002b060d7227 */ /* 0x000fe200078e00ff */
[----:B------:R-:W-:Y:S01]  /*13c0*/  IABS R87, R82 ;  /* 0x0000005200577213 */ /* 0x000fe20000000000 */
[----:B------:R-:W-:Y:S01]  /*13d0*/  STL [R1+0x164], R40 ;  /* 0x0001642801007387 */ /* 0x000fe20000100800 */
[----:B------:R-:W-:Y:S01]  /*13e0*/  LOP3.LUT R74, R0, 0x50, RZ, 0xfc, !PT ;  /* 0x00000050004a7812 */ /* 0x000fe200078efcff */
[C---:B------:R-:W-:Y:S01]  /*13f0*/  IMAD R51, R4.reuse, R12, R51 ;  /* 0x0000000c04337224 */ /* 0x040fe200078e0233 */
[----:B------:R-:W-:Y:S01]  /*1400*/  IABS R89, R76 ;  /* 0x0000004c00597213 */ /* 0x000fe20000000000 */
        /* <DEDUP_REMOVED lines=12> */
[----:B------:R-:W-:Y:S01]  /*14d0*/  IMAD.MOV R12, RZ, RZ, -R12 ;  /* 0x000000ffff0c7224 */ /* 0x000fe200078e0a0c */
        /* <DEDUP_REMOVED lines=49> */
[----:B------:R-:W-:Y:S01]  /*17f0*/  IMAD.MOV R14, RZ, RZ, -R14 ;  /* 0x000000ffff0e7224 */ /* 0x000fe200078e0a0e */
[----:B------:R-:W-:Y:S01]  /*1800*/  IABS R125, R32 ;  /* 0x00000020007d7213 */ /* 0x000fe20000000000 */
[----:B------:R-:W-:Y:S01]  /*1810*/  IMAD R57, R4, R13, R57 ;  /* 0x0000000d04397224 */ /* 0x000fe200078e0239 */
[----:B------:R-:W-:Y:S01]  /*1820*/  IABS R137, R22 ;  /* 0x0000001600897213 */ /* 0x000fe20000000000 */
[----:B------:R-:W-:Y:S01]  /*1830*/  IMAD.HI.U32 R13, R6, R63, RZ ;  /* 0x0000003f060d7227 */ /* 0x000fe200078e00ff */
[C---:B------:R-:W-:Y:S01]  /*1840*/  ISETP.GT.U32.AND P1, PT, R4.reuse, R5, PT ;  /* 0x000000050400720c */ /* 0x040fe20003f24070 */
[----:B------:R-:W-:Y:S01]  /*1850*/  STL [R1+0x140], R102 ;  /* 0x0001406601007387 */ /* 0x000fe20000100800 */
[C---:B------:R-:W-:Y:S01]  /*1860*/  ISETP.GT.U32.AND P3, PT, R4.reuse, R7, PT ;  /* 0x000000070400720c */ /* 0x040fe20003f64070 */
[C---:B------:R-:W-:Y:S01]  /*1870*/  IMAD R65, R4.reuse, R12, R65 ;  /* 0x0000000c04417224 */ /* 0x040fe200078e0241 */
[----:B------:R-:W-:Y:S01]  /*1880*/  ISETP.GT.U32.AND P5, PT, R4, R19, PT ;  /* 0x000000130400720c */ /* 0x000fe20003fa4070 */
[----:B------:R-:W-:Y:S01]  /*1890*/  IMAD.HI.U32 R12, R6, R71, RZ ;  /* 0x00000047060c7227 */ /* 0x000fe200078e00ff */
[C---:B------:R-:W-:Y:S01]  /*18a0*/  LOP3.LUT R56, R0.reuse, 0x62, RZ, 0xfc, !PT ;  /* 0x0000006200387812 */ /* 0x040fe200078efcff */
[----:B------:R-:W-:Y:S01]  /*18b0*/  STL [R1+0x13c], R100 ;  /* 0x00013c6401007387 */ /* 0x000fe20000100800 */
[----:B------:R-:W-:Y:S01]  /*18c0*/  LOP3.LUT R30, R0, 0x74, RZ, 0xfc, !PT ;  /* 0x00000074001e7812 */ /* 0x000fe200078efcff */
[----:B------:R-:W-:Y:S01]  /*18d0*/  IMAD R59, R4, R14, R59 ;  /* 0x0000000e043b7224 */ /* 0x000fe200078e023b */
[----:B------:R-:W-:Y:S01]  /*18e0*/  IABS R109, R56 ;  /* 0x00000038006d7213 */ /* 0x000fe20000000000 */
[----:B------:R-:W-:Y:S01]  /*18f0*/  IMAD.MOV R14, RZ, RZ, -R13 ;  /* 0x000000ffff0e7224 */ /* 0x000fe200078e0a0d */
[----:B------:R-:W-:Y:S01]  /*1900*/  LOP3.LUT R28, R0, 0x76, RZ, 0xfc, !PT ;  /* 0x00000076001c7812 */ /* 0x000fe200078efcff */
[----:B------:R-:W-:Y:S01]  /*1910*/  IMAD.HI.U32 R13, R6, R67, RZ ;  /* 0x00000043060d7227 */ /* 0x000fe200078e00ff */
[----:B------:R-:W-:Y:S01]  /*1920*/  LOP3.LUT R46, R0, 0x6c, RZ, 0xfc, !PT ;  /* 0x0000006c002e7812 */ /* 0x000fe200078efcff */
[----:B------:R-:W-:Y:S01]  /*1930*/  STL [R1+0x138], R98 ;  /* 0x0001386201007387 */ /* 0x000fe20000100800 */
[----:B------:R-:W-:Y:S01]  /*1940*/  IABS R127, R30 ;  /* 0x0000001e007f7213 */ /* 0x000fe20000000000 */
[----:B------:R-:W-:Y:S01]  /*1950*/  IMAD.MOV R12, RZ, RZ, -R12 ;  /* 0x000000ffff0c7224 */ /* 0x000fe200078e0a0c */
[----:B------:R-:W-:Y:S01]  /*1960*/  IABS R129, R28 ;  /* 0x0000001c00817213 */ /* 0x000fe20000000000 */
[----:B------:R-:W-:Y:S01]  /*1970*/  IMAD R63, R4, R14, R63 ;  /* 0x0000000e043f7224 */ /* 0x000fe200078e023f */
[----:B------:R-:W-:Y:S01]  /*1980*/  IABS R119, R46 ;  /* 0x0000002e00777213 */ /* 0x000fe20000000000 */
[----:B------:R-:W-:Y:S01]  /*1990*/  IMAD.HI.U32 R14, R6, R69, RZ ;  /* 0x00000045060e7227 */ /* 0x000fe200078e00ff */
[C---:B------:R-:W-:Y:S01]  /*19a0*/  LOP3.LUT R26, R0.reuse, 0x78, RZ, 0xfc, !PT ;  /* 0x00000078001a7812 */ /* 0x040fe200078efcff */
        /* <DEDUP_REMOVED lines=9> */
[----:B------:R-:W-:Y:S01]  /*1a40*/  IABS R135, R20 ;  /* 0x0000001400877213 */ /* 0x000fe20000000000 */
[----:B------:R-:W-:-:S02]  /*1a50*/  IMAD.MOV R14, RZ, RZ, -R14 ;  /* 0x000000ffff0e7224 */ /* 0x000fc400078e0a0e */
[----:B------:R-:W-:Y:S01]  /*1a60*/  IMAD R67, R4, R13, R67 ;  /* 0x0000000d04437224 */ /* 0x000fe200078e0243 */
[----:B------:R-:W-:Y:S01]  /*1a70*/  STL [R1+0x124], R92 ;  /* 0x0001245c01007387 */ /* 0x000fe20000100800 */
[----:B------:R-:W-:-:S03]  /*1a80*/  IMAD.HI.U32 R13, R6, R73, RZ ;  /* 0x00000049060d7227 */ /* 0x000fc600078e00ff */
[----:B------:R-:W-:Y:S01]  /*1a90*/  STL [R1+0x120], R90 ;  /* 0x0001205a01007387 */ /* 0x000fe20000100800 */
[----:B------:R-:W-:Y:S02]  /*1aa0*/  IMAD.MOV R12, RZ, RZ, -R12 ;  /* 0x000000ffff0c7224 */ /* 0x000fe400078e0a0c */
[----:B------:R-:W-:Y:S01]  /*1ab0*/  IMAD R69, R4, R14, R69 ;  /* 0x0000000e04457224 */ /* 0x000fe200078e0245 */
[----:B------:R-:W-:Y:S01]  /*1ac0*/  STL [R1+0x11c], R88 ;  /* 0x00011c5801007387 */ /* 0x000fe20000100800 */
[----:B------:R-:W-:Y:S02]  /*1ad0*/  IMAD.MOV R14, RZ, RZ, -R13 ;  /* 0x000000ffff0e7224 */ /* 0x000fe400078e0a0d */
[----:B------:R-:W-:Y:S01]  /*1ae0*/  IMAD.HI.U32 R13, R6, R77, RZ ;  /* 0x0000004d060d7227 */ /* 0x000fe200078e00ff */
[----:B------:R-:W-:Y:S03]  /*1af0*/  STL [R1+0x118], R86 ;  /* 0x0001185601007387 */ /* 0x000fe60000100800 */
[----:B------:R-:W-:Y:S01]  /*1b00*/  IMAD R75, R4, R12, R75 ;  /* 0x0000000c044b7224 */ /* 0x000fe200078e024b */
[----:B------:R-:W-:Y:S01]  /*1b10*/  STL [R1+0x114], R84 ;  /* 0x0001145401007387 */ /* 0x000fe20000100800 */
[----:B------:R-:W-:-:S03]  /*1b20*/  IMAD.HI.U32 R12, R6, R81, RZ ;  /* 0x00000051060c7227 */ /* 0x000fc600078e00ff */
[----:B------:R-:W-:Y:S01]  /*1b30*/  STL [R1+0x110], R82 ;  /* 0x0001105201007387 */ /* 0x000fe20000100800 */
[----:B------:R-:W-:Y:S02]  /*1b40*/  IMAD R73, R4, R14, R73 ;  /* 0x0000000e04497224 */ /* 0x000fe400078e0249 */
[----:B------:R-:W-:Y:S01]  /*1b50*/  IMAD.HI.U32 R14, R6, R79, RZ ;  /* 0x0000004f060e7227 */ /* 0x000fe200078e00ff */
[----:B------:R-:W-:Y:S03]  /*1b60*/  STL [R1+0x10c], R76 ;  /* 0x00010c4c01007387 */ /* 0x000fe60000100800 */
[----:B------:R-:W-:Y:S01]  /*1b70*/  IMAD.MOV R13, RZ, RZ, -R13 ;  /* 0x000000ffff0d7224 */ /* 0x000fe200078e0a0d */
[----:B------:R-:W-:Y:S01]  /*1b80*/  STL [R1+0x108], R74 ;  /* 0x0001084a01007387 */ /* 0x000fe20000100800 */
[----:B------:R-:W-:Y:S02]  /*1b90*/  IMAD.MOV R12, RZ, RZ, -R12 ;  /* 0x000000ffff0c7224 */ /* 0x000fe400078e0a0c */
[----:B------:R-:W-:Y:S01]  /*1ba0*/  IMAD.MOV R14, RZ, RZ, -R14 ;  /* 0x000000ffff0e7224 */ /* 0x000fe200078e0a0e */
[----:B------:R-:W-:Y:S01]  /*1bb0*/  STL [R1+0x104], R72 ;  /* 0x0001044801007387 */ /* 0x000fe20000100800 */
[----:B------:R-:W-:-:S02]  /*1bc0*/  IMAD R77, R4, R13, R77 ;  /* 0x0000000d044d7224 */ /* 0x000fc400078e024d */
[----:B------:R-:W-:Y:S01]  /*1bd0*/  IMAD.HI.U32 R13, R6, R83, RZ ;  /* 0x00000053060d7227 */ /* 0x000fe200078e00ff */
[----:B------:R-:W-:Y:S03]  /*1be0*/  STL [R1+0x100], R70 ;  /* 0x0001004601007387 */ /* 0x000fe60000100800 */
[----:B------:R-:W-:Y:S01]  /*1bf0*/  IMAD R81, R4, R12, R81 ;  /* 0x0000000c04517224 */ /* 0x000fe200078e0251 */
[----:B------:R-:W-:Y:S01]  /*1c00*/  STL [R1+0xfc], R68 ;  /* 0x0000fc4401007387 */ /* 0x000fe20000100800 */
[----:B------:R-:W-:-:S03]  /*1c10*/  IMAD.HI.U32 R12, R6, R85, RZ ;  /* 0x00000055060c7227 */ /* 0x000fc600078e00ff */
[----:B------:R-:W-:Y:S01]  /*1c20*/  STL [R1+0xf8], R66 ;  /* 0x0000f84201007387 */ /* 0x000fe20000100800 */
[----:B------:R-:W-:Y:S02]  /*1c30*/  IMAD R79, R4, R14, R79 ;  /* 0x0000000e044f7224 */ /* 0x000fe400078e024f */
[----:B------:R-:W-:Y:S01]  /*1c40*/  IMAD.MOV R14, RZ, RZ, -R13 ;  /* 0x000000ffff0e7224 */ /* 0x000fe200078e0a0d */
[----:B------:R-:W-:Y:S01]  /*1c50*/  STL [R1+0xf4], R64 ;  /* 0x0000f44001007387 */ /* 0x000fe20000100800 */
[----:B------:R-:W-:-:S03]  /*1c60*/  IMAD.HI.U32 R13, R6, R87, RZ ;  /* 0x00000057060d7227 */ /* 0x000fc600078e00ff */
[----:B------:R-:W-:Y:S01]  /*1c70*/  STL [R1+0xf0], R62 ;  /* 0x0000f03e01007387 */ /* 0x000fe20000100800 */
[----:B------:R-:W-:Y:S02]  /*1c80*/  IMAD.MOV R12, RZ, RZ, -R12 ;  /* 0x000000ffff0c7224 */ /* 0x000fe400078e0a0c */
[----:B------:R-:W-:Y:S01]  /*1c90*/  IMAD R83, R4, R14, R83 ;  /* 0x0000000e04537224 */ /* 0x000fe200078e0253 */
        /* <DEDUP_REMOVED lines=14> */
[C---:B------:R-:W-:Y:S01]  /*1d80*/  IMAD R89, R4.reuse, R14, R89 ;  /* 0x0000000e04597224 */ /* 0x040fe200078e0259 */
[----:B------:R-:W-:Y:S01]  /*1d90*/  STL [R1+0xd4], R48 ;  /* 0x0000d43001007387 */ /* 0x000fe20000100800 */
[----:B------:R-:W-:Y:S02]  /*1da0*/  IMAD.MOV R14, RZ, RZ, -R13 ;  /* 0x000000ffff0e7224 */ /* 0x000fe400078e0a0d */
[----:B------:R-:W-:Y:S01]  /*1db0*/  IMAD R91, R4, R12, R91 ;  /* 0x0000000c045b7224 */ /* 0x000fe200078e025b */
[----:B------:R-:W-:Y:S01]  /*1dc0*/  STL [R1+0xd0], R46 ;  /* 0x0000d02e01007387 */ /* 0x000fe20000100800 */
[----:B------:R-:W-:-:S03]  /*1dd0*/  IMAD.HI.U32 R12, R6, R95, RZ ;  /* 0x0000005f060c7227 */ /* 0x000fc600078e00ff */
        /* <DEDUP_REMOVED lines=9> */
[----:B------:R-:W-:-:S02]  /*1e70*/  IMAD.MOV R14, RZ, RZ, -R14 ;  /* 0x000000ffff0e7224 */ /* 0x000fc400078e0a0e */
[C---:B------:R-:W-:Y:S02]  /*1e80*/  IMAD R95, R4.reuse, R12, R95 ;  /* 0x0000000c045f7224 */ /* 0x040fe400078e025f */
[----:B------:R-:W-:Y:S02]  /*1e90*/  IMAD R97, R4, R13, R97 ;  /* 0x0000000d04617224 */ /* 0x000fe400078e0261 */
[----:B------:R-:W-:-:S04]  /*1ea0*/  IMAD.HI.U32 R12, R6, R101, RZ ;  /* 0x00000065060c7227 */ /* 0x000fc800078e00ff */
[----:B------:R-:W-:-:S04]  /*1eb0*/  IMAD.HI.U32 R13, R6, R103, RZ ;  /* 0x00000067060d7227 */ /* 0x000fc800078e00ff */
[----:B------:R-:W-:Y:S02]  /*1ec0*/  IMAD R99, R4, R14, R99 ;  /* 0x0000000e04637224 */ /* 0x000fe400078e0263 */
[----:B------:R-:W-:Y:S02]  /*1ed0*/  IMAD.MOV R12, RZ, RZ, -R12 ;  /* 0x000000ffff0c7224 */ /* 0x000fe400078e0a0c */
[----:B------:R-:W-:Y:S02]  /*1ee0*/  IMAD.MOV R14, RZ, RZ, -R13 ;  /* 0x000000ffff0e7224 */ /* 0x000fe400078e0a0d */
[----:B------:R-:W-:-:S04]  /*1ef0*/  IMAD.HI.U32 R13, R6, R107, RZ ;  /* 0x0000006b060d7227 */ /* 0x000fc800078e00ff */
[----:B------:R-:W-:Y:S02]  /*1f00*/  IMAD R101, R4, R12, R101 ;  /* 0x0000000c04657224 */ /* 0x000fe400078e0265 */
[----:B------:R-:W-:-:S04]  /*1f10*/  IMAD.HI.U32 R12, R6, R105, RZ ;  /* 0x00000069060c7227 */ /* 0x000fc800078e00ff */
[----:B------:R-:W-:Y:S02]  /*1f20*/  IMAD.MOV R13, RZ, RZ, -R13 ;  /* 0x000000ffff0d7224 */ /* 0x000fe400078e0a0d */
[----:B------:R-:W-:Y:S02]  /*1f30*/  IMAD.MOV R12, RZ, RZ, -R12 ;  /* 0x000000ffff0c7224 */ /* 0x000fe400078e0a0c */
[----:B------:R-:W-:Y:S02]  /*1f40*/  IMAD R107, R4, R13, R107 ;  /* 0x0000000d046b7224 */ /* 0x000fe400078e026b */
        /* <DEDUP_REMOVED lines=12> */
[----:B------:R-:W-:Y:S02]  /*2010*/  IMAD R78, R10, 0x40, R225 ;  /* 0x000000400a4e7824 */ /* 0x000fe400078e02e1 */
[----:B------:R-:W-:-:S03]  /*2020*/  IMAD.HI.U32 R13, R6, R123, RZ ;  /* 0x0000007b060d7227 */ /* 0x000fc600078e00ff */
[----:B------:R-:W-:Y:S01]  /*2030*/  IABS R10, R78 ;  /* 0x0000004e000a7213 */ /* 0x000fe20000000000 */
[----:B------:R-:W-:Y:S01]  /*2040*/  IMAD R115, R4, R12, R115 ;  /* 0x0000000c04737224 */ /* 0x000fe200078e0273 */
[----:B------:R2:W-:Y:S01]  /*2050*/  STL [R1+0x9c], R78 ;  /* 0x00009c4e01007387 */ /* 0x0005e20000100800 */
[----:B------:R-:W-:-:S03]  /*2060*/  IMAD.HI.U32 R12, R6, R121, RZ ;  /* 0x00000079060c7227 */ /* 0x000fc600078e00ff */
[----:B------:R-:W-:Y:S01]  /*2070*/  STL [R1+0xc0], R30 ;  /* 0x0000c01e01007387 */ /* 0x000fe20000100800 */
[----:B------:R-:W-:Y:S02]  /*2080*/  IMAD.MOV R13, RZ, RZ, -R13 ;  /* 0x000000ffff0d7224 */ /* 0x000fe400078e0a0d */
[----:B------:R-:W-:Y:S01]  /*2090*/  IMAD.MOV R12, RZ, RZ, -R12 ;  /* 0x000000ffff0c7224 */ /* 0x000fe200078e0a0c */
[----:B------:R-:W-:Y:S01]  /*20a0*/  STL [R1+0xbc], R28 ;  /* 0x0000bc1c01007387 */ /* 0x000fe20000100800 */
[C---:B------:R-:W-:Y:S02]  /*20b0*/  IMAD R123, R4.reuse, R13, R123 ;  /* 0x0000000d047b7224 */ /* 0x040fe400078e027b */
[----:B------:R-:W-:Y:S01]  /*20c0*/  IMAD.MOV.U32 R13, RZ, RZ, R10 ;  /* 0x000000ffff0d7224 */ /* 0x000fe200078e000a */
[----:B------:R-:W-:Y:S01]  /*20d0*/  STL [R1+0xb8], R26 ;  /* 0x0000b81a01007387 */ /* 0x000fe20000100800 */
[----:B------:R-:W-:Y:S02]  /*20e0*/  IMAD R121, R4, R12, R121 ;  /* 0x0000000c04797224 */ /* 0x000fe400078e0279 */
[C---:B------:R-:W-:Y:S01]  /*20f0*/  IMAD.HI.U32 R10, R6.reuse, R125, RZ ;  /* 0x0000007d060a7227 */ /* 0x040fe200078e00ff */
[----:B------:R-:W-:Y:S03]  /*2100*/  STL [R1+0xb4], R24 ;  /* 0x0000b41801007387 */ /* 0x000fe60000100800 */
[----:B------:R-:W-:Y:S01]  /*2110*/  IMAD.HI.U32 R12, R6, R137, RZ ;  /* 0x00000089060c7227 */ /* 0x000fe200078e00ff */
[----:B------:R-:W-:Y:S03]  /*2120*/  STL [R1+0xb0], R20 ;  /* 0x0000b01401007387 */ /* 0x000fe60000100800 */
[----:B------:R-:W-:-:S04]  /*2130*/  IMAD.HI.U32 R8, R8, R13, RZ ;  /* 0x0000000d08087227 */ /* 0x000fc800078e00ff */
[----:B------:R-:W-:Y:S02]  /*2140*/  IMAD.MOV R10, RZ, RZ, -R10 ;  /* 0x000000ffff0a7224 */ /* 0x000fe400078e0a0a */
[----:B------:R-:W-:Y:S02]  /*2150*/  IMAD.MOV R12, RZ, RZ, -R12 ;  /* 0x000000ffff0c7224 */ /* 0x000fe400078e0a0c */
[----:B------:R-:W-:Y:S02]  /*2160*/  IMAD.MOV R8, RZ, RZ, -R8 ;  /* 0x000000ffff087224 */ /* 0x000fe400078e0a08 */
[C---:B------:R-:W-:Y:S02]  /*2170*/  IMAD R125, R4.reuse, R10, R125 ;  /* 0x0000000a047d7224 */ /* 0x040fe400078e027d */
[----:B------:R-:W-:Y:S02]  /*2180*/  IMAD R137, R4, R12, R137 ;  /* 0x0000000c04897224 */ /* 0x000fe400078e0289 */
[----:B------:R-:W-:-:S02]  /*2190*/  IMAD R10, R3, R8, R13 ;  /* 0x00000008030a7224 */ /* 0x000fc400078e020d */
[--C-:B------:R-:W-:Y:S01]  /*21a0*/  @!P1 IMAD.IADD R5, R5, 0x1, -R4.reuse ;  /* 0x0000000105059824 */ /* 0x100fe200078e0a04 */
[C---:B------:R-:W-:Y:S01]  /*21b0*/  ISETP.GT.U32.AND P2, PT, R4.reuse, R137, PT ;  /* 0x000000890400720c */ /* 0x040fe20003f44070 */
[--C-:B------:R-:W-:Y:S01]  /*21c0*/  @!P3 IMAD.IADD R7, R7, 0x1, -R4.reuse ;  /* 0x000000010707b824 */ /* 0x100fe200078e0a04 */
[----:B------:R-:W-:Y:S01]  /*21d0*/  ISETP.GT.U32.AND P0, PT, R3, R10, PT ;  /* 0x0000000a0300720c */ /* 0x000fe20003f04070 */
[----:B------:R-:W-:Y:S01]  /*21e0*/  @!P5 IMAD.IADD R19, R19, 0x1, -R4 ;  /* 0x000000011313d824 */ /* 0x000fe200078e0a04 */
[C---:B------:R-:W-:Y:S01]  /*21f0*/  ISETP.GT.U32.AND P6, PT, R4.reuse, R5, PT ;  /* 0x000000050400720c */ /* 0x040fe20003fc4070 */
[C---:B------:R-:W-:Y:S01]  /*2200*/  IMAD R103, R4.reuse, R14, R103 ;  /* 0x0000000e04677224 */ /* 0x040fe200078e0267 */
[----:B------:R-:W-:Y:S01]  /*2210*/  ISETP.GT.U32.AND P3, PT, R4, R27, PT ;  /* 0x0000001b0400720c */ /* 0x000fe20003f64070 */
[----:B------:R-:W-:Y:S01]  /*2220*/  IMAD.HI.U32 R14, R6, R109, RZ ;  /* 0x0000006d060e7227 */ /* 0x000fe200078e00ff */
[----:B------:R-:W-:-:S03]  /*2230*/  ISETP.GT.U32.AND P5, PT, R4, R33, PT ;  /* 0x000000210400720c */ /* 0x000fc60003fa4070 */
[----:B------:R-:W-:Y:S02]  /*2240*/  IMAD.MOV R14, RZ, RZ, -R14 ;  /* 0x000000ffff0e7224 */ /* 0x000fe400078e0a0e */
[--C-:B------:R-:W-:Y:S01]  /*2250*/  @!P2 IMAD.IADD R137, R137, 0x1, -R4.reuse ;  /* 0x000000018989a824 */ /* 0x100fe200078e0a04 */
[----:B------:R-:W-:Y:S01]  /*2260*/  ISETP.GT.U32.AND P2, PT, R4, R9, PT ;  /* 0x000000090400720c */ /* 0x000fe20003f44070 */
[----:B------:R-:W-:Y:S01]  /*2270*/  @!P0 IMAD.IADD R10, R10, 0x1, -R3 ;  /* 0x000000010a0a8824 */ /* 0x000fe200078e0a03 */
[C---:B------:R-:W-:Y:S01]  /*2280*/  ISETP.GT.U32.AND P0, PT, R4.reuse, R11, PT ;  /* 0x0000000b0400720c */ /* 0x040fe20003f04070 */
[--C-:B------:R-:W-:Y:S01]  /*2290*/  @!P6 IMAD.IADD R5, R5, 0x1, -R4.reuse ;  /* 0x000000010505e824 */ /* 0x100fe200078e0a04 */
[C---:B------:R-:W-:Y:S01]  /*22a0*/  ISETP.GT.U32.AND P1, PT, R4.reuse, R137, PT ;  /* 0x000000890400720c */ /* 0x040fe20003f24070 */
[--C-:B------:R-:W-:Y:S01]  /*22b0*/  @!P3 IMAD.IADD R27, R27, 0x1, -R4.reuse ;  /* 0x000000011b1bb824 */ /* 0x100fe200078e0a04 */
[----:B------:R-:W-:Y:S01]  /*22c0*/  ISETP.GT.U32.AND P4, PT, R3, R10, PT ;  /* 0x0000000a0300720c */ /* 0x000fe20003f84070 */
[----:B------:R-:W-:Y:S01]  /*22d0*/  @!P5 IMAD.IADD R33, R33, 0x1, -R4 ;  /* 0x000000012121d824 */ /* 0x000fe200078e0a04 */
[C---:B------:R-:W-:Y:S01]  /*22e0*/  ISETP.GT.U32.AND P6, PT, R4.reuse, R25, PT ;  /* 0x000000190400720c */ /* 0x040fe20003fc4070 */
[----:B------:R-:W-:-:S02]  /*22f0*/  IMAD R109, R4, R14, R109 ;  /* 0x0000000e046d7224 */ /* 0x000fc400078e026d */
[----:B------:R-:W-:-:S04]  /*2300*/  IMAD.HI.U32 R8, R6, R127, RZ ;  /* 0x0000007f06087227 */ /* 0x000fc800078e00ff */
[--C-:B------:R-:W-:Y:S01]  /*2310*/  @!P2 IMAD.IADD R9, R9, 0x1, -R4.reuse ;  /* 0x000000010909a824 */ /* 0x100fe200078e0a04 */
[C---:B------:R-:W-:Y:S01]  /*2320*/  ISETP.GT.U32.AND P2, PT, R4.reuse, R29, PT ;  /* 0x0000001d0400720c */ /* 0x040fe20003f44070 */
[--C-:B------:R-:W-:Y:S01]  /*2330*/  @!P1 IMAD.IADD R137, R137, 0x1, -R4.reuse ;  /* 0x0000000189899824 */ /* 0x100fe200078e0a04 */
[----:B------:R-:W-:Y:S01]  /*2340*/  ISETP.GT.U32.AND P1, PT, R4, R23, PT ;  /* 0x000000170400720c */ /* 0x000fe20003f24070 */
[----:B------:R-:W-:Y:S01]  /*2350*/  @!P4 IMAD.IADD R10, R10, 0x1, -R3 ;  /* 0x000000010a0ac824 */ /* 0x000fe200078e0a03 */
[C---:B------:R-:W-:Y:S01]  /*2360*/  ISETP.GT.U32.AND P4, PT, R4.reuse, R21, PT ;  /* 0x000000150400720c */ /* 0x040fe20003f84070 */
[--C-:B------:R-:W-:Y:S01]  /*2370*/  @!P0 IMAD.IADD R11, R11, 0x1, -R4.reuse ;  /* 0x000000010b0b8824 */ /* 0x100fe200078e0a04 */
[C---:B------:R-:W-:Y:S01]  /*2380*/  ISETP.GT.U32.AND P0, PT, R4.reuse, R31, PT ;  /* 0x0000001f0400720c */ /* 0x040fe20003f04070 */
[----:B------:R-:W-:Y:S01]  /*2390*/  @!P6 IMAD.IADD R25, R25, 0x1, -R4 ;  /* 0x000000011919e824 */ /* 0x000fe200078e0a04 */
[----:B------:R-:W-:Y:S01]  /*23a0*/  ISETP.GT.U32.AND P3, PT, R4, R9, PT ;  /* 0x000000090400720c */ /* 0x000fe20003f64070 */
[----:B------:R-:W-:Y:S01]  /*23b0*/  IMAD.HI.U32 R12, R6, R129, RZ ;  /* 0x00000081060c7227 */ /* 0x000fe200078e00ff */
[----:B------:R-:W-:-:S03]  /*23c0*/  ISETP.GT.U32.AND P6, PT, R4, R7, PT ;  /* 0x000000070400720c */ /* 0x000fc60003fc4070 */
[--C-:B------:R-:W-:Y:S01]  /*23d0*/  @!P2 IMAD.IADD R29, R29, 0x1, -R4.reuse ;  /* 0x000000011d1da824 */ /* 0x100fe200078e0a04 */
[C---:B------:R-:W-:Y:S01]  /*23e0*/  ISETP.GT.U32.AND P2, PT, R4.reuse, R11, PT ;  /* 0x0000000b0400720c */ /* 0x040fe20003f44070 */
        /* <DEDUP_REMOVED lines=8> */
[----:B------:R-:W-:Y:S01]  /*2470*/  @!P6 IMAD.IADD R7, R7, 0x1, -R4 ;  /* 0x000000010707e824 */ /* 0x000fe200078e0a04 */
[----:B------:R-:W-:Y:S01]  /*2480*/  ISETP.GT.U32.AND P3, PT, R4, R27, PT ;  /* 0x0000001b0400720c */ /* 0x000fe20003f64070 */
[----:B------:R-:W-:-:S04]  /*2490*/  IMAD.HI.U32 R14, R6, R119, RZ ;  /* 0x00000077060e7227 */ /* 0x000fc800078e00ff */
        /* <DEDUP_REMOVED lines=11> */
[C---:B------:R-:W-:Y:S01]  /*2550*/  ISETP.GT.U32.AND P6, PT, R4.reuse, R37, PT ;  /* 0x000000250400720c */ /* 0x040fe20003fc4070 */
[----:B------:R-:W-:Y:S01]  /*2560*/  IMAD.MOV R8, RZ, RZ, -R8 ;  /* 0x000000ffff087224 */ /* 0x000fe200078e0a08 */
        /* <DEDUP_REMOVED lines=38> */
[----:B------:R-:W-:Y:S01]  /*27d0*/  ISETP.GT.U32.AND P5, PT, R4, R49, PT ;  /* 0x000000310400720c */ /* 0x000fe20003fa4070 */
[----:B------:R-:W-:-:S02]  /*27e0*/  @!P6 IMAD.IADD R39, R39, 0x1, -R4 ;  /* 0x000000012727e824 */ /* 0x000fc400078e0a04 */
        /* <DEDUP_REMOVED lines=121> */
[----:B------:R-:W-:-:S02]  /*2f80*/  IMAD R127, R4, R8, R127 ;  /* 0x00000008047f7224 */ /* 0x000fc400078e027f */
[----:B------:R-:W-:Y:S02]  /*2f90*/  IMAD R129, R4, R12, R129 ;  /* 0x0000000c04817224 */ /* 0x000fe400078e0281 */
[----:B------:R-:W-:-:S04]  /*2fa0*/  IMAD.HI.U32 R8, R6, R131, RZ ;  /* 0x0000008306087227 */ /* 0x000fc800078e00ff */
[--C-:B------:R-:W-:Y:S01]  /*2fb0*/  @!P4 IMAD.IADD R107, R107, 0x1, -R4.reuse ;  /* 0x000000016b6bc824 */ /* 0x100fe200078e0a04 */
[C---:B------:R-:W-:Y:S01]  /*2fc0*/  ISETP.GT.U32.AND P4, PT, R4.reuse, R121, PT ;  /* 0x000000790400720c */ /* 0x040fe20003f84070 */
[----:B------:R-:W-:Y:S01]  /*2fd0*/  @!P1 IMAD.IADD R109, R109, 0x1, -R4 ;  /* 0x000000016d6d9824 */ /* 0x000fe200078e0a04 */
[----:B------:R-:W-:Y:S01]  /*2fe0*/  ISETP.GT.U32.AND P1, PT, R4, R123, PT ;  /* 0x0000007b0400720c */ /* 0x000fe20003f24070 */
[----:B------:R-:W-:-:S04]  /*2ff0*/  IMAD.HI.U32 R12, R6, R133, RZ ;  /* 0x00000085060c7227 */ /* 0x000fc800078e00ff */
[----:B------:R-:W-:-:S04]  /*3000*/  IMAD.HI.U32 R6, R6, R135, RZ ;  /* 0x0000008706067227 */ /* 0x000fc800078e00ff */
[C---:B------:R-:W-:Y:S02]  /*3010*/  IMAD R119, R4.reuse, R14, R119 ;  /* 0x0000000e04777224 */ /* 0x040fe400078e0277 */
[----:B------:R-:W-:Y:S01]  /*3020*/  @!P2 IMAD.IADD R115, R115, 0x1, -R4 ;  /* 0x000000017373a824 */ /* 0x000fe200078e0a04 */
[C---:B------:R-:W-:Y:S01]  /*3030*/  ISETP.GT.U32.AND P2, PT, R4.reuse, R129, PT ;  /* 0x000000810400720c */ /* 0x040fe20003f44070 */
[----:B------:R-:W-:Y:S02]  /*3040*/  IMAD.MOV R6, RZ, RZ, -R6 ;  /* 0x000000ffff067224 */ /* 0x000fe400078e0a06 */
[----:B------:R-:W-:Y:S02]  /*3050*/  IMAD.MOV R8, RZ, RZ, -R8 ;  /* 0x000000ffff087224 */ /* 0x000fe400078e0a08 */
[--C-:B------:R-:W-:Y:S01]  /*3060*/  @!P5 IMAD.IADD R105, R105, 0x1, -R4.reuse ;  /* 0x000000016969d824 */ /* 0x100fe200078e0a04 */
[C---:B------:R-:W-:Y:S01]  /*3070*/  ISETP.GT.U32.AND P5, PT, R4.reuse, R119, PT ;  /* 0x000000770400720c */ /* 0x040fe20003fa4070 */
[----:B------:R-:W-:Y:S01]  /*3080*/  IMAD R135, R4, R6, R135 ;  /* 0x0000000604877224 */ /* 0x000fe200078e0287 */
[----:B------:R-:W-:Y:S01]  /*3090*/  LOP3.LUT R6, R80, 0x40, RZ, 0xc0, !PT ;  /* 0x0000004050067812 */ /* 0x000fe200078ec0ff */
[--C-:B------:R-:W-:Y:S01]  /*30a0*/  @!P6 IMAD.IADD R113, R113, 0x1, -R4.reuse ;  /* 0x000000017171e824 */ /* 0x100fe200078e0a04 */
[----:B------:R-:W-:Y:S01]  /*30b0*/  ISETP.GT.U32.AND P6, PT, R4, R127, PT ;  /* 0x0000007f0400720c */ /* 0x000fe20003fc4070 */
[----:B------:R-:W-:-:S02]  /*30c0*/  @!P0 IMAD.IADD R117, R117, 0x1, -R4 ;  /* 0x0000000175758824 */ /* 0x000fc400078e0a04 */
[C---:B------:R-:W-:Y:S02]  /*30d0*/  IMAD R131, R4.reuse, R8, R131 ;  /* 0x0000000804837224 */ /* 0x040fe400078e0283 */
        /* <DEDUP_REMOVED lines=8> */
[C---:B------:R-:W-:Y:S01]  /*3160*/  IMAD R133, R4.reuse, R12, R133 ;  /* 0x0000000c04857224 */ /* 0x040fe200078e0285 */
[----:B------:R-:W3:Y:S01]  /*3170*/  LDS R8, [UR33] ;  /* 0x00000021ff087984 */ /* 0x000ee20008000800 */
        /* <DEDUP_REMOVED lines=9> */
[----:B------:R-:W-:Y:S01]  /*3210*/  SHF.R.U32.HI R12, RZ, 0x5, R80 ;  /* 0x00000005ff0c7819 */ /* 0x000fe20000011650 */
        /* <DEDUP_REMOVED lines=8> */
[----:B------:R-:W-:Y:S01]  /*32a0*/  IMAD.SHL.U32 R3, R80, 0x10, RZ ;  /* 0x0000001050037824 */ /* 0x000fe200078e00ff */
[----:B------:R-:W-:Y:S01]  /*32b0*/  ISETP.GE.AND P5, PT, R78, RZ, PT ;  /* 0x000000ff4e00720c */ /* 0x000fe20003fa6270 */
[--C-:B------:R-:W-:Y:S01]  /*32c0*/  @!P3 IMAD.IADD R119, R119, 0x1, -R4.reuse ;  /* 0x000000017777b824 */ /* 0x100fe200078e0a04 */
[----:B------:R-:W-:Y:S01]  /*32d0*/  ISETP.GT.U32.AND P3, PT, R4, R129, PT ;  /* 0x000000810400720c */ /* 0x000fe20003f64070 */
[--C-:B------:R-:W-:Y:S01]  /*32e0*/  @!P6 IMAD.IADD R121, R121, 0x1, -R4.reuse ;  /* 0x000000017979e824 */ /* 0x100fe200078e0a04 */
[----:B------:R-:W-:Y:S01]  /*32f0*/  LOP3.LUT R3, R3, 0x70, RZ, 0xc0, !PT ;  /* 0x0000007003037812 */ /* 0x000fe200078ec0ff */
[--C-:B------:R-:W-:Y:S01]  /*3300*/  @!P1 IMAD.IADD R127, R127, 0x1, -R4.reuse ;  /* 0x000000017f7f9824 */ /* 0x100fe200078e0a04 */
[----:B------:R-:W-:Y:S01]  /*3310*/  ISETP.GE.AND P1, PT, R0, RZ, PT ;  /* 0x000000ff0000720c */ /* 0x000fe20003f26270 */
[--C-:B------:R-:W-:Y:S01]  /*3320*/  @!P0 IMAD.IADD R125, R125, 0x1, -R4.reuse ;  /* 0x000000017d7d8824 */ /* 0x100fe200078e0a04 */
[----:B------:R-:W-:Y:S01]  /*3330*/  LEA.HI R3, R6, R3, RZ, 0x1c ;  /* 0x0000000306037211 */ /* 0x000fe200078fe0ff */
[--C-:B------:R-:W-:Y:S01]  /*3340*/  @!P2 IMAD.IADD R135, R135, 0x1, -R4.reuse ;  /* 0x000000018787a824 */ /* 0x100fe200078e0a04 */
[----:B------:R-:W-:Y:S01]  /*3350*/  ISETP.GE.AND P2, PT, R144, RZ, PT ;  /* 0x000000ff9000720c */ /* 0x000fe20003f46270 */
[----:B------:R-:W-:Y:S01]  /*3360*/  @!P4 IMAD.IADD R131, R131, 0x1, -R4 ;  /* 0x000000018383c824 */ /* 0x000fe200078e0a04 */
[----:B------:R-:W-:Y:S01]  /*3370*/  ISETP.GE.AND P4, PT, R143, RZ, PT ;  /* 0x000000ff8f00720c */ /* 0x000fe20003f86270 */
[----:B------:R-:W-:Y:S01]  /*3380*/  @!P5 IMAD.MOV R10, RZ, RZ, -R10 ;  /* 0x000000ffff0ad224 */ /* 0x000fe200078e0a0a */
[----:B------:R-:W-:Y:S01]  /*3390*/  ISETP.GE.AND P5, PT, R142, RZ, PT ;  /* 0x000000ff8e00720c */ /* 0x000fe20003fa6270 */
[----:B------:R-:W-:Y:S01]  /*33a0*/  @!P3 IMAD.IADD R129, R129, 0x1, -R4 ;  /* 0x000000018181b824 */ /* 0x000fe200078e0a04 */
[----:B------:R-:W-:Y:S01]  /*33b0*/  ISETP.GE.AND P3, PT, R140, RZ, PT ;  /* 0x000000ff8c00720c */ /* 0x000fe20003f66270 */
[----:B------:R-:W-:Y:S01]  /*33c0*/  IMAD.MOV.U32 R6, RZ, RZ, R11 ;  /* 0x000000ffff067224 */ /* 0x000fe200078e000b */
[----:B------:R-:W-:Y:S01]  /*33d0*/  ISETP.NE.AND P0, PT, R16, RZ, PT ;  /* 0x000000ff1000720c */ /* 0x000fe20003f05270 */
[----:B------:R-:W-:Y:S01]  /*33e0*/  @!P1 IMAD.MOV R5, RZ, RZ, -R5 ;  /* 0x000000ffff059224 */ /* 0x000fe200078e0a05 */
[----:B------:R-:W-:Y:S01]  /*33f0*/  ISETP.GE.AND P1, PT, R138, RZ, PT ;  /* 0x000000ff8a00720c */ /* 0x000fe20003f26270 */
[----:B--2---:R-:W-:Y:S01]  /*3400*/  IMAD R78, R2, UR16, RZ ;  /* 0x00000010024e7c24 */ /* 0x004fe2000f8e02ff */
[----:B---3--:R-:W-:Y:S01]  /*3410*/  R2UR UR32, R8 ;  /* 0x00000000082072ca */ /* 0x008fe200000e0000 */
[----:B------:R-:W-:Y:S01]  /*3420*/  @!P2 IMAD.MOV R9, RZ, RZ, -R9 ;  /* 0x000000ffff09a224 */ /* 0x000fe200078e0a09 */
[----:B------:R-:W-:Y:S01]  /*3430*/  ISETP.GE.AND P2, PT, R136, RZ, PT ;  /* 0x000000ff8800720c */ /* 0x000fe20003f46270 */
[----:B------:R-:W-:Y:S01]  /*3440*/  @!P4 IMAD.MOV R6, RZ, RZ, -R6 ;  /* 0x000000ffff06c224 */ /* 0x000fe200078e0a06 */
[----:B------:R-:W-:Y:S01]  /*3450*/  ISETP.GE.AND P4, PT, R134, RZ, PT ;  /* 0x000000ff8600720c */ /* 0x000fe20003f86270 */
[----:B------:R-:W-:Y:S01]  /*3460*/  @!P5 IMAD.MOV R19, RZ, RZ, -R19 ;  /* 0x000000ffff13d224 */ /* 0x000fe200078e0a13 */
[----:B------:R-:W-:Y:S01]  /*3470*/  ISETP.GE.AND P5, PT, R132, RZ, PT ;  /* 0x000000ff8400720c */ /* 0x000fe20003fa6270 */
[----:B------:R-:W-:Y:S01]  /*3480*/  @!P3 IMAD.MOV R21, RZ, RZ, -R21 ;  /* 0x000000ffff15b224 */ /* 0x000fe200078e0a15 */
[----:B------:R-:W-:Y:S01]  /*3490*/  ISETP.GE.AND P3, PT, R130, RZ, PT ;  /* 0x000000ff8200720c */ /* 0x000fe20003f66270 */
[----:B------:R-:W-:Y:S01]  /*34a0*/  IMAD.MOV.U32 R8, RZ, RZ, R45 ;  /* 0x000000ffff087224 */ /* 0x000fe200078e002d */
[----:B------:R-:W-:Y:S01]  /*34b0*/  @!P0 LOP3.LUT R10, RZ, R16, RZ, 0x33, !PT ;  /* 0x00000010ff0a8212 */ /* 0x000fe200078e33ff */
[----:B------:R-:W-:Y:S01]  /*34c0*/  @!P1 IMAD.MOV R23, RZ, RZ, -R23 ;  /* 0x000000ffff179224 */ /* 0x000fe200078e0a17 */
[----:B------:R-:W-:Y:S01]  /*34d0*/  ISETP.GE.AND P1, PT, R128, RZ, PT ;  /* 0x000000ff8000720c */ /* 0x000fe20003f26270 */
[----:B------:R-:W-:Y:S01]  /*34e0*/  IMAD.MOV.U32 R16, RZ, RZ, R49 ;  /* 0x000000ffff107224 */ /* 0x000fe200078e0031 */
[----:B------:R-:W-:Y:S01]  /*34f0*/  ISETP.GT.U32.AND P6, PT, R4, R133, PT ;  /* 0x000000850400720c */ /* 0x000fe20003fc4070 */
        /* <DEDUP_REMOVED lines=8> */
[----:B------:R-:W-:Y:S01]  /*3580*/  IMAD.U32 R15, RZ, RZ, UR16 ;  /* 0x00000010ff0f7e24 */ /* 0x000fe2000f8e00ff */
[----:B------:R-:W-:Y:S01]  /*3590*/  R2UR UR7, R12 ;  /* 0x000000000c0772ca */ /* 0x000fe200000e0000 */
[----:B------:R-:W-:Y:S01]  /*35a0*/  @!P1 IMAD.MOV R33, RZ, RZ, -R33 ;  /* 0x000000ffff219224 */ /* 0x000fe200078e0a21 */
[----:B------:R-:W-:Y:S01]  /*35b0*/  ISETP.GE.AND P1, PT, R116, RZ, PT ;  /* 0x000000ff7400720c */ /* 0x000fe20003f26270 */
[----:B------:R-:W-:Y:S01]  /*35c0*/  @!P6 IMAD.IADD R133, R133, 0x1, -R4 ;  /* 0x000000018585e824 */ /* 0x000fe200078e0a04 */
        /* <DEDUP_REMOVED lines=8> */
[----:B------:R-:W-:Y:S01]  /*3650*/  ISETP.NE.AND P0, PT, R17, RZ, PT ;  /* 0x000000ff1100720c */ /* 0x000fe20003f05270 */
[----:B------:R-:W-:Y:S01]  /*3660*/  @!P3 IMAD.MOV R41, RZ, RZ, -R41 ;  /* 0x000000ffff29b224 */ /* 0x000fe200078e0a29 */
[----:B------:R-:W-:Y:S01]  /*3670*/  ISETP.GE.AND P3, PT, R110, RZ, PT ;  /* 0x000000ff6e00720c */ /* 0x000fe20003f66270 */
[----:B------:R-:W-:Y:S01]  /*3680*/  @!P1 IMAD.MOV R40, RZ, RZ, -R40 ;  /* 0x000000ffff289224 */ /* 0x000fe200078e0a28 */
[----:B------:R-:W-:Y:S01]  /*3690*/  ISETP.GE.AND P1, PT, R36, RZ, PT ;  /* 0x000000ff2400720c */ /* 0x000fe20003f26270 */
[----:B------:R-:W-:Y:S01]  /*36a0*/  IMAD.MOV.U32 R36, RZ, RZ, R47 ;  /* 0x000000ffff247224 */ /* 0x000fe200078e002f */
[----:B------:R-:W-:Y:S01]  /*36b0*/  LOP3.LUT R17, RZ, R17, RZ, 0x33, !PT ;  /* 0x00000011ff117212 */ /* 0x000fe200078e33ff */
[----:B------:R-:W-:Y:S01]  /*36c0*/  @!P2 IMAD.MOV R8, RZ, RZ, -R8 ;  /* 0x000000ffff08a224 */ /* 0x000fe200078e0a08 */
[----:B------:R-:W-:Y:S01]  /*36d0*/  ISETP.GE.AND P2, PT, R108, RZ, PT ;  /* 0x000000ff6c00720c */ /* 0x000fe20003f46270 */
[----:B------:R-:W-:Y:S01]  /*36e0*/  @!P4 IMAD.MOV R36, RZ, RZ, -R36 ;  /* 0x000000ffff24c224 */ /* 0x000fe200078e0a24 */
[----:B------:R-:W-:Y:S01]  /*36f0*/  ISETP.GE.AND P4, PT, R38, RZ, PT ;  /* 0x000000ff2600720c */ /* 0x000fe20003f86270 */
[----:B------:R-:W-:Y:S01]  /*3700*/  IMAD.MOV.U32 R38, RZ, RZ, R51 ;  /* 0x000000ffff267224 */ /* 0x000fe200078e0033 */
[C---:B------:R-:W-:Y:S01]  /*3710*/  SEL R43, R17.reuse, R37, !P0 ;  /* 0x00000025112b7207 */ /* 0x040fe20004000000 */
[----:B------:R-:W-:Y:S01]  /*3720*/  @!P5 IMAD.MOV R16, RZ, RZ, -R16 ;  /* 0x000000ffff10d224 */ /* 0x000fe200078e0a10 */
[----:B------:R-:W-:Y:S01]  /*3730*/  ISETP.GE.AND P5, PT, R18, RZ, PT ;  /* 0x000000ff1200720c */ /* 0x000fe20003fa6270 */
[----:B------:R-:W-:Y:S01]  /*3740*/  @!P3 IMAD.MOV R38, RZ, RZ, -R38 ;  /* 0x000000ffff26b224 */ /* 0x000fe200078e0a26 */
[----:B------:R-:W-:Y:S01]  /*3750*/  ISETP.GE.AND P3, PT, R34, RZ, PT ;  /* 0x000000ff2200720c */ /* 0x000fe20003f66270 */
[----:B------:R-:W-:Y:S01]  /*3760*/  IMAD.MOV.U32 R18, RZ, RZ, R53 ;  /* 0x000000ffff127224 */ /* 0x000fe200078e0035 */
[C---:B------:R-:W-:Y:S01]  /*3770*/  SEL R53, R17.reuse, R21, !P0 ;  /* 0x0000001511357207 */ /* 0x040fe20004000000 */
[----:B------:R-:W-:Y:S01]  /*3780*/  IMAD.MOV.U32 R34, RZ, RZ, R55 ;  /* 0x000000ffff227224 */ /* 0x000fe200078e0037 */
[C---:B------:R-:W-:Y:S01]  /*3790*/  SEL R49, R17.reuse, R25, !P0 ;  /* 0x0000001911317207 */ /* 0x040fe20004000000 */
        /* <DEDUP_REMOVED lines=11> */
[----:B------:R-:W-:Y:S01]  /*3850*/  SEL R45, R17, R29, !P0 ;  /* 0x0000001d112d7207 */ /* 0x000fe20004000000 */
[----:B------:R-:W-:Y:S01]  /*3860*/  IMAD R15, R15, 0x2, R78 ;  /* 0x000000020f0f7824 */ /* 0x000fe200078e024e */
        /* <DEDUP_REMOVED lines=11> */
[----:B------:R-:W-:Y:S01]  /*3920*/  IMAD R14, R14, 0x2, R15 ;  /* 0x000000020e0e7824 */ /* 0x000fe200078e020f */
[----:B------:R-:W-:Y:S01]  /*3930*/  SEL R37, R17, R16, !P0 ;  /* 0x0000001011257207 */ /* 0x000fe20004000000 */
        /* <DEDUP_REMOVED lines=13> */
[C---:B------:R-:W-:Y:S01]  /*3a10*/  SEL R55, R17.reuse, R7, !P0 ;  /* 0x0000000711377207 */ /* 0x040fe20004000000 */
[----:B------:R-:W-:Y:S01]  /*3a20*/  IMAD.U32 R4, RZ, RZ, UR16 ;  /* 0x00000010ff047e24 */ /* 0x000fe2000f8e00ff */
        /* <DEDUP_REMOVED lines=13> */
[----:B------:R-:W-:Y:S01]  /*3b00*/  @!P6 IMAD.MOV R137, RZ, RZ, -R137 ;  /* 0x000000ffff89e224 */ /* 0x000fe200078e0a89 */
        /* <DEDUP_REMOVED lines=11> */
[----:B-1----:R-:W-:Y:S01]  /*3bc0*/  IMAD R10, R10, UR4, RZ ;  /* 0x000000040a0a7c24 */ /* 0x002fe2000f8e02ff */
[C---:B------:R-:W-:Y:S01]  /*3bd0*/  SEL R56, R17.reuse, R9, !P0 ;  /* 0x0000000911387207 */ /* 0x040fe20004000000 */
        /* <DEDUP_REMOVED lines=26> */
[----:B------:R-:W-:Y:S01]  /*3d80*/  IMAD R13, R225, UR17, RZ ;  /* 0x00000011e10d7c24 */ /* 0x000fe2000f8e02ff */
[C---:B------:R-:W-:Y:S01]  /*3d90*/  SEL R41, R17.reuse, R8, !P0 ;  /* 0x0000000811297207 */ /* 0x040fe20004000000 */
[----:B------:R-:W-:Y:S01]  /*3da0*/  IMAD.U32 R8, RZ, RZ, UR16 ;  /* 0x00000010ff087e24 */ /* 0x000fe2000f8e00ff */
[C---:B------:R-:W-:Y:S01]  /*3db0*/  SEL R48, R17.reuse, R23, !P0 ;  /* 0x0000001711307207 */ /* 0x040fe20004000000 */
[----:B------:R-:W-:Y:S01]  /*3dc0*/  @!P1 IMAD.MOV R123, RZ, RZ, -R123 ;  /* 0x000000ffff7b9224 */ /* 0x000fe200078e0a7b */
[----:B------:R-:W-:Y:S01]  /*3dd0*/  ISETP.GE.AND P1, PT, R24, RZ, PT ;  /* 0x000000ff1800720c */ /* 0x000fe20003f26270 */
[----:B------:R-:W-:Y:S01]  /*3de0*/  @!P2 IMAD.MOV R125, RZ, RZ, -R125 ;  /* 0x000000ffff7da224 */ /* 0x000fe200078e0a7d */
[----:B------:R-:W-:Y:S01]  /*3df0*/  ISETP.GE.AND P2, PT, R20, RZ, PT ;  /* 0x000000ff1400720c */ /* 0x000fe20003f46270 */
[----:B------:R-:W-:Y:S01]  /*3e00*/  @!P4 IMAD.MOV R127, RZ, RZ, -R127 ;  /* 0x000000ffff7fc224 */ /* 0x000fe200078e0a7f */
[C---:B------:R-:W-:Y:S01]  /*3e10*/  SEL R50, R17.reuse, R27, !P0 ;  /* 0x0000001b11327207 */ /* 0x040fe20004000000 */
[----:B------:R-:W-:Y:S01]  /*3e20*/  @!P5 IMAD.MOV R129, RZ, RZ, -R129 ;  /* 0x000000ffff81d224 */ /* 0x000fe200078e0a81 */
[C---:B------:R-:W-:Y:S01]  /*3e30*/  SEL R46, R17.reuse, R31, !P0 ;  /* 0x0000001f112e7207 */ /* 0x040fe20004000000 */
[----:B------:R-:W-:Y:S01]  /*3e40*/  @!P3 IMAD.MOV R131, RZ, RZ, -R131 ;  /* 0x000000ffff83b224 */ /* 0x000fe200078e0a83 */
[C---:B------:R-:W-:Y:S01]  /*3e50*/  SEL R42, R17.reuse, R35, !P0 ;  /* 0x00000023112a7207 */ /* 0x040fe20004000000 */
[----:B------:R-:W-:Y:S01]  /*3e60*/  IMAD R8, R8, 0x2, R9 ;  /* 0x0000000208087824 */ /* 0x000fe200078e0209 */
[C---:B------:R-:W-:Y:S01]  /*3e70*/  SEL R228, R17.reuse, R125, !P0 ;  /* 0x0000007d11e47207 */ /* 0x040fe20004000000 */
[----:B------:R-:W-:Y:S01]  /*3e80*/  VIADD R60, R124, 0x3f ;  /* 0x0000003f7c3c7836 */ /* 0x000fe20000000000 */
[C---:B------:R-:W-:Y:S01]  /*3e90*/  SEL R52, R17.reuse, R19, !P0 ;  /* 0x0000001311347207 */ /* 0x040fe20004000000 */
[----:B------:R-:W-:Y:S01]  /*3ea0*/  @!P1 IMAD.MOV R133, RZ, RZ, -R133 ;  /* 0x000000ffff859224 */ /* 0x000fe200078e0a85 */
[C---:B------:R-:W-:Y:S01]  /*3eb0*/  SEL R38, R17.reuse, R38, !P0 ;  /* 0x0000002611267207 */ /* 0x040fe20004000000 */
[----:B------:R-:W-:Y:S01]  /*3ec0*/  @!P2 IMAD.MOV R135, RZ, RZ, -R135 ;  /* 0x000000ffff87a224 */ /* 0x000fe200078e0a87 */
[----:B------:R-:W-:Y:S01]  /*3ed0*/  SEL R33, R17, R18, !P0 ;  /* 0x0000001211217207 */ /* 0x000fe20004000000 */
[----:B------:R-:W-:Y:S01]  /*3ee0*/  IMAD R7, R7, 0x4, R8 ;  /* 0x0000000407077824 */ /* 0x000fe200078e0208 */
[C---:B------:R-:W-:Y:S01]  /*3ef0*/  SEL R34, R17.reuse, R34, !P0 ;  /* 0x0000002211227207 */ /* 0x040fe20004000000 */
[----:B------:R-:W-:Y:S01]  /*3f00*/  IMAD.U32 R5, RZ, RZ, UR16 ;  /* 0x00000010ff057e24 */ /* 0x000fe2000f8e00ff */
[C---:B------:R-:W-:Y:S01]  /*3f10*/  SEL R35, R17.reuse, R57, !P0 ;  /* 0x0000003911237207 */ /* 0x040fe20004000000 */
[----:B------:R-:W-:Y:S01]  /*3f20*/  IMAD R6, R6, 0x2, R7 ;  /* 0x0000000206067824 */ /* 0x000fe200078e0207 */
[C---:B------:R-:W-:Y:S01]  /*3f30*/  SEL R30, R17.reuse, R59, !P0 ;  /* 0x0000003b111e7207 */ /* 0x040fe20004000000 */
[----:B------:R-:W-:Y:S01]  /*3f40*/  IMAD.U32 R58, RZ, RZ, UR16 ;  /* 0x00000010ff3a7e24 */ /* 0x000fe2000f8e00ff */
[----:B------:R-:W-:Y:S01]  /*3f50*/  SEL R31, R17, R61, !P0 ;  /* 0x0000003d111f7207 */ /* 0x000fe20004000000 */
[----:B------:R-:W-:Y:S01]  /*3f60*/  IMAD R5, R5, 0x2, R6 ;  /* 0x0000000205057824 */ /* 0x000fe200078e0206 */
[C---:B------:R-:W-:Y:S01]  /*3f70*/  SEL R32, R17.reuse, R63, !P0 ;  /* 0x0000003f11207207 */ /* 0x040fe20004000000 */
[----:B------:R-:W-:Y:S01]  /*3f80*/  IMAD.U32 R66, RZ, RZ, UR16 ;  /* 0x00000010ff427e24 */ /* 0x000fe2000f8e00ff */
[C---:B------:R-:W-:Y:S01]  /*3f90*/  SEL R28, R17.reuse, R65, !P0 ;  /* 0x00000041111c7207 */ /* 0x040fe20004000000 */
[----:B------:R-:W-:Y:S01]  /*3fa0*/  IMAD.U32 R68, RZ, RZ, UR16 ;  /* 0x00000010ff447e24 */ /* 0x000fe2000f8e00ff */
[C---:B------:R-:W-:Y:S01]  /*3fb0*/  SEL R27, R17.reuse, R67, !P0 ;  /* 0x00000043111b7207 */ /* 0x040fe20004000000 */
[----:B------:R-:W-:Y:S01]  /*3fc0*/  IMAD.U32 R70, RZ, RZ, UR16 ;  /* 0x00000010ff467e24 */ /* 0x000fe2000f8e00ff */
[C---:B------:R-:W-:Y:S01]  /*3fd0*/  SEL R26, R17.reuse, R69, !P0 ;  /* 0x00000045111a7207 */ /* 0x040fe20004000000 */
[----:B------:R-:W-:Y:S01]  /*3fe0*/  IMAD.U32 R72, RZ, RZ, UR16 ;  /* 0x00000010ff487e24 */ /* 0x000fe2000f8e00ff */
[C---:B------:R-:W-:Y:S01]  /*3ff0*/  SEL R25, R17.reuse, R71, !P0 ;  /* 0x0000004711197207 */ /* 0x040fe20004000000 */
[----:B------:R1:W-:Y:S01]  /*4000*/  STL [R1+0x19c], R78 ;  /* 0x00019c4e01007387 */ /* 0x0003e20000100800 */
[----:B------:R-:W-:-:S02]  /*4010*/  SEL R24, R17, R73, !P0 ;  /* 0x0000004911187207 */ /* 0x000fc40004000000 */
[C---:B------:R-:W-:Y:S02]  /*4020*/  SEL R23, R17.reuse, R75, !P0 ;  /* 0x0000004b11177207 */ /* 0x040fe40004000000 */
[C---:B------:R-:W-:Y:S02]  /*4030*/  SEL R22, R17.reuse, R77, !P0 ;  /* 0x0000004d11167207 */ /* 0x040fe40004000000 */
[C---:B------:R-:W-:Y:S02]  /*4040*/  SEL R21, R17.reuse, R79, !P0 ;  /* 0x0000004f11157207 */ /* 0x040fe40004000000 */
[C---:B------:R-:W-:Y:S02]  /*4050*/  SEL R250, R17.reuse, R81, !P0 ;  /* 0x0000005111fa7207 */ /* 0x040fe40004000000 */
[C---:B------:R-:W-:Y:S02]  /*4060*/  SEL R249, R17.reuse, R83, !P0 ;  /* 0x0000005311f97207 */ /* 0x040fe40004000000 */
        /* <DEDUP_REMOVED lines=25> */
[----:B------:R-:W-:Y:S02]  /*4200*/  SEL R17, R17, R137, !P0 ;  /* 0x0000008911117207 */ /* 0x000fe40004000000 */
[C---:B------:R-:W-:Y:S01]  /*4210*/  LEA R94, P0, R10.reuse, UR8, 0x2 ;  /* 0x000000080a5e7c11 */ /* 0x040fe2000f8010ff */
[----:B------:R-:W2:Y:S01]  /*4220*/  LDCU UR8, c[0x0][0x3b0] ;  /* 0x00007600ff0877ac */ /* 0x000ea20008000800 */
[----:B------:R-:W-:Y:S02]  /*4230*/  LEA R218, P1, R13, UR10, 0x2 ;  /* 0x0000000a0dda7c11 */ /* 0x000fe4000f8210ff */
[----:B------:R-:W-:Y:S02]  /*4240*/  LEA.HI.X.SX32 R20, R10, UR9, 0x2, P0 ;  /* 0x000000090a147c11 */ /* 0x000fe400080f16ff */
[----:B------:R-:W-:Y:S01]  /*4250*/  ISETP.GT.AND P0, PT, R60, 0x3f, PT ;  /* 0x0000003f3c00780c */ /* 0x000fe20003f04270 */
[----:B------:R-:W-:Y:S01]  /*4260*/  IMAD.U32 R60, RZ, RZ, UR16 ;  /* 0x00000010ff3c7e24 */ /* 0x000fe2000f8e00ff */
[----:B------:R-:W-:-:S02]  /*4270*/  LOP3.LUT R19, R2, 0x2, RZ, 0xfc, !PT ;  /* 0x0000000202137812 */ /* 0x000fc400078efcff */
[----:B------:R-:W-:Y:S02]  /*4280*/  LEA.HI.X.SX32 R18, R13, UR11, 0x2, P1 ;  /* 0x0000000b0d127c11 */ /* 0x000fe400088f16ff */
[----:B------:R-:W-:Y:S02]  /*4290*/  SEL R4, RZ, 0x4, !P0 ;  /* 0x00000004ff047807 */ /* 0x000fe40004000000 */
[-C--:B------:R-:W-:Y:S02]  /*42a0*/  ISETP.GE.AND P1, PT, R2, R124.reuse, PT ;  /* 0x0000007c0200720c */ /* 0x080fe40003f26270 */
[-C--:B------:R-:W-:Y:S01]  /*42b0*/  ISETP.GE.AND P0, PT, R19, R124.reuse, PT ;  /* 0x0000007c1300720c */ /* 0x080fe20003f06270 */
[----:B------:R-:W-:Y:S01]  /*42c0*/  IMAD R19, R58, 0x2, R5 ;  /* 0x000000023a137824 */ /* 0x000fe200078e0205 */
[C---:B------:R-:W-:Y:S01]  /*42d0*/  SEL R59, R4.reuse, RZ, !P1 ;  /* 0x000000ff043b7207 */ /* 0x040fe20004800000 */
[----:B--2---:R-:W-:Y:S01]  /*42e0*/  IMAD R55, R55, UR8, RZ ;  /* 0x0000000837377c24 */ /* 0x004fe2000f8e02ff */
[----:B------:R-:W-:Y:S01]  /*42f0*/  SEL R61, R4, RZ, !P0 ;  /* 0x000000ff043d7207 */ /* 0x000fe20004000000 */
[----:B------:R-:W-:Y:S01]  /*4300*/  IMAD R57, R60, 0x2, R19 ;  /* 0x000000023c397824 */ /* 0x000fe200078e0213 */
[----:B------:R-:W-:Y:S01]  /*4310*/  ISETP.NE.U32.AND P4, PT, R59, RZ, PT ;  /* 0x000000ff3b00720c */ /* 0x000fe20003f85070 */
[----:B------:R-:W-:Y:S01]  /*4320*/  IMAD R54, R54, UR8, RZ ;  /* 0x0000000836367c24 */ /* 0x000fe2000f8e02ff */
[----:B------:R-:W-:Y:S01]  /*4330*/  ISETP.NE.U32.AND P2, PT, R61, RZ, PT ;  /* 0x000000ff3d00720c */ /* 0x000fe20003f45070 */
[----:B------:R-:W-:Y:S01]  /*4340*/  IMAD R59, R58, 0x2, R57 ;  /* 0x000000023a3b7824 */ /* 0x000fe200078e0239 */
[C---:B------:R-:W-:Y:S01]  /*4350*/  LOP3.LUT R63, R2.reuse, 0x20, RZ, 0xfc, !PT ;  /* 0x00000020023f7812 */ /* 0x040fe200078efcff */
[----:B------:R-:W-:Y:S01]  /*4360*/  IMAD R51, R51, UR8, RZ ;  /* 0x0000000833337c24 */ /* 0x000fe2000f8e02ff */
[----:B------:R-:W-:Y:S01]  /*4370*/  LOP3.LUT R62, R2, 0x22, RZ, 0xfc, !PT ;  /* 0x00000022023e7812 */ /* 0x000fe200078efcff */
[----:B------:R-:W-:Y:S01]  /*4380*/  IMAD R61, R60, 0x2, R59 ;  /* 0x000000023c3d7824 */ /* 0x000fe200078e023b */
[-C--:B------:R-:W-:Y:S01]  /*4390*/  ISETP.GE.AND P0, PT, R63, R124.reuse, PT ;  /* 0x0000007c3f00720c */ /* 0x080fe20003f06270 */
[----:B------:R-:W-:Y:S01]  /*43a0*/  IMAD R56, R56, UR8, RZ ;  /* 0x0000000838387c24 */ /* 0x000fe2000f8e02ff */
[----:B------:R-:W-:Y:S01]  /*43b0*/  ISETP.GE.AND P1, PT, R62, R124, PT ;  /* 0x0000007c3e00720c */ /* 0x000fe20003f26270 */
[----:B------:R-:W-:Y:S01]  /*43c0*/  IMAD R63, R58, 0x4, R61 ;  /* 0x000000043a3f7824 */ /* 0x000fe200078e023d */
[----:B------:R-:W-:Y:S01]  /*43d0*/  SEL R62, R4, RZ, !P0 ;  /* 0x000000ff043e7207 */ /* 0x000fe20004000000 */
[----:B------:R-:W-:Y:S01]  /*43e0*/  IMAD R53, R53, UR8, RZ ;  /* 0x0000000835357c24 */ /* 0x000fe2000f8e02ff */
[C---:B------:R-:W-:Y:S01]  /*43f0*/  LEA R136, P3, R19.reuse, R94, 0x2 ;  /* 0x0000005e13887211 */ /* 0x040fe200078610ff */
[----:B------:R-:W-:Y:S01]  /*4400*/  IMAD R65, R60, 0x2, R63 ;  /* 0x000000023c417824 */ /* 0x000fe200078e023f */
[----:B------:R-:W-:Y:S01]  /*4410*/  SEL R64, R4, RZ, !P1 ;  /* 0x000000ff04407207 */ /* 0x000fe20004800000 */
[----:B------:R-:W-:Y:S01]  /*4420*/  IMAD R52, R52, UR8, RZ ;  /* 0x0000000834347c24 */ /* 0x000fe2000f8e02ff */
[----:B------:R-:W-:Y:S01]  /*4430*/  ISETP.NE.U32.AND P1, PT, R62, RZ, PT ;  /* 0x000000ff3e00720c */ /* 0x000fe20003f25070 */
[----:B------:R-:W-:Y:S01]  /*4440*/  IMAD R67, R58, 0x2, R65 ;  /* 0x000000023a437824 */ /* 0x000fe200078e0241 */
[----:B------:R-:W-:Y:S01]  /*4450*/  LEA.HI.X.SX32 R137, R19, R20, 0x2, P3 ;  /* 0x0000001413897211 */ /* 0x000fe200018f16ff */
[----:B------:R-:W-:Y:S01]  /*4460*/  IMAD.U32 R62, RZ, RZ, UR16 ;  /* 0x00000010ff3e7e24 */ /* 0x000fe2000f8e00ff */
[C---:B------:R-:W-:Y:S01]  /*4470*/  LEA R132, P3, R59.reuse, R94, 0x2 ;  /* 0x0000005e3b847211 */ /* 0x040fe200078610ff */
[----:B------:R-:W-:Y:S01]  /*4480*/  IMAD R69, R60, 0x2, R67 ;  /* 0x000000023c457824 */ /* 0x000fe200078e0243 */
[----:B------:R-:W-:Y:S01]  /*4490*/  ISETP.NE.U32.AND P0, PT, R64, RZ, PT ;  /* 0x000000ff4000720c */ /* 0x000fe20003f05070 */
[----:B------:R-:W-:Y:S01]  /*44a0*/  IMAD.U32 R64, RZ, RZ, UR16 ;  /* 0x00000010ff407e24 */ /* 0x000fe2000f8e00ff */
[----:B------:R-:W-:Y:S01]  /*44b0*/  LEA.HI.X.SX32 R133, R59, R20, 0x2, P3 ;  /* 0x000000143b857211 */ /* 0x000fe200018f16ff */
[----:B------:R-:W-:Y:S01]  /*44c0*/  IMAD R71, R58, 0x2, R69 ;  /* 0x000000023a477824 */ /* 0x000fe200078e0245 */
[-C--:B------:R-:W-:Y:S01]  /*44d0*/  LEA R126, P3, R63, R94.reuse, 0x2 ;  /* 0x0000005e3f7e7211 */ /* 0x080fe200078610ff */
[----:B------:R-:W-:Y:S01]  /*44e0*/  IMAD R49, R49, UR8, RZ ;  /* 0x0000000831317c24 */ /* 0x000fe2000f8e02ff */
[----:B------:R-:W-:Y:S01]  /*44f0*/  LEA R134, P5, R57, R94, 0x2 ;  /* 0x0000005e39867211 */ /* 0x000fe200078a10ff */
[----:B------:R-:W-:Y:S01]  /*4500*/  IMAD R73, R62, 0x2, R71 ;  /* 0x000000023e497824 */ /* 0x000fe200078e0247 */
[----:B------:R-:W-:Y:S01]  /*4510*/  LEA.HI.X.SX32 R127, R63, R20, 0x2, P3 ;  /* 0x000000143f7f7211 */ /* 0x000fe200018f16ff */
[----:B------:R-:W-:Y:S01]  /*4520*/  IMAD R48, R48, UR8, RZ ;  /* 0x0000000830307c24 */ /* 0x000fe2000f8e02ff */
[----:B------:R-:W-:Y:S01]  /*4530*/  LEA R120, P3, R67, R94, 0x2 ;  /* 0x0000005e43787211 */ /* 0x000fe200078610ff */
[----:B------:R-:W-:Y:S01]  /*4540*/  IMAD R75, R60, 0x2, R73 ;  /* 0x000000023c4b7824 */ /* 0x000fe200078e0249 */
[-C--:B------:R-:W-:Y:S01]  /*4550*/  LEA.HI.X.SX32 R135, R57, R20.reuse, 0x2, P5 ;  /* 0x0000001439877211 */ /* 0x080fe200028f16ff */
[----:B------:R-:W-:Y:S01]  /*4560*/  IMAD R45, R45, UR8, RZ ;  /* 0x000000082d2d7c24 */ /* 0x000fe2000f8e02ff */
        /* <DEDUP_REMOVED lines=18> */
[-C--:B------:R-:W-:Y:S01]  /*4690*/  LEA.HI.X.SX32 R123, R65, R20.reuse, 0x2, P5 ;  /* 0x00000014417b7211 */ /* 0x080fe200028f16ff */
[----:B------:R-:W-:Y:S01]  /*46a0*/  IMAD R42, R42, UR8, RZ ;  /* 0x000000082a2a7c24 */ /* 0x000fe2000f8e02ff */
[----:B------:R-:W-:Y:S01]  /*46b0*/  LEA.HI.X.SX32 R107, R57, R20, 0x2, P3 ;  /* 0x00000014396b7211 */ /* 0x000fe200018f16ff */
[----:B------:R-:W-:Y:S01]  /*46c0*/  IMAD R65, R62, 0x2, R63 ;  /* 0x000000023e417824 */ /* 0x000fe200078e023f */
[----:B------:R-:W-:Y:S01]  /*46d0*/  LEA R102, P3, R61, R94, 0x2 ;  /* 0x0000005e3d667211 */ /* 0x000fe200078610ff */
[----:B------:R-:W-:Y:S01]  /*46e0*/  IMAD R39, R39, UR8, RZ ;  /* 0x0000000827277c24 */ /* 0x000fe2000f8e02ff */
[----:B------:R-:W-:Y:S01]  /*46f0*/  LEA.HI R77, R80, 0xe, RZ, 0x1a ;  /* 0x0000000e504d7811 */ /* 0x000fe200078fd0ff */
[----:B------:R-:W-:Y:S01]  /*4700*/  IMAD R44, R44, UR8, RZ ;  /* 0x000000082c2c7c24 */ /* 0x000fe2000f8e02ff */
[----:B------:R-:W-:Y:S01]  /*4710*/  LEA.HI.X.SX32 R103, R61, R20, 0x2, P3 ;  /* 0x000000143d677211 */ /* 0x000fe200018f16ff */
[----:B------:R-:W-:Y:S01]  /*4720*/  IMAD R41, R41, UR8, RZ ;  /* 0x0000000829297c24 */ /* 0x000fe2000f8e02ff */
[-C--:B------:R-:W-:Y:S01]  /*4730*/  LEA R98, P3, R65, R94.reuse, 0x2 ;  /* 0x0000005e41627211 */ /* 0x080fe200078610ff */
[----:B------:R-:W-:Y:S01]  /*4740*/  IMAD R58, R77, UR16, RZ ;  /* 0x000000104d3a7c24 */ /* 0x000fe2000f8e02ff */
[----:B------:R-:W-:Y:S01]  /*4750*/  LEA R118, P5, R69, R94, 0x2 ;  /* 0x0000005e45767211 */ /* 0x000fe200078a10ff */
[----:B------:R-:W-:Y:S01]  /*4760*/  IMAD R40, R40, UR8, RZ ;  /* 0x0000000828287c24 */ /* 0x000fe2000f8e02ff */
[----:B------:R-:W-:Y:S01]  /*4770*/  LEA.HI.X.SX32 R99, R65, R20, 0x2, P3 ;  /* 0x0000001441637211 */ /* 0x000fe200018f16ff */
[----:B------:R-:W-:Y:S01]  /*4780*/  IMAD R37, R37, UR8, RZ ;  /* 0x0000000825257c24 */ /* 0x000fe2000f8e02ff */
[----:B------:R-:W-:Y:S01]  /*4790*/  LEA R220, P3, R78, R94, 0x2 ;  /* 0x0000005e4edc7211 */ /* 0x000fe200078610ff */
[----:B------:R2:W-:Y:S01]  /*47a0*/  STL [R1+0x98], R54 ;  /* 0x0000983601007387 */ /* 0x0005e20000100800 */
[-C--:B------:R-:W-:Y:S01]  /*47b0*/  LEA.HI.X.SX32 R119, R69, R20.reuse, 0x2, P5 ;  /* 0x0000001445777211 */ /* 0x080fe200028f16ff */
[----:B------:R-:W-:Y:S01]  /*47c0*/  IMAD R36, R36, UR8, RZ ;  /* 0x0000000824247c24 */ /* 0x000fe2000f8e02ff */
[----:B------:R-:W-:Y:S01]  /*47d0*/  LEA.HI.X.SX32 R221, R78, R20, 0x2, P3 ;  /* 0x000000144edd7211 */ /* 0x000fe200018f16ff */
[----:B------:R-:W-:Y:S01]  /*47e0*/  STL [R1+0x94], R55 ;  /* 0x0000943701007387 */ /* 0x000fe20000100800 */
[-C--:B------:R-:W-:Y:S01]  /*47f0*/  LEA R156, P3, R15, R94.reuse, 0x2 ;  /* 0x0000005e0f9c7211 */ /* 0x080fe200078610ff */
[----:B------:R-:W-:Y:S01]  /*4800*/  IMAD R33, R33, UR8, RZ ;  /* 0x0000000821217c24 */ /* 0x000fe2000f8e02ff */
[----:B------:R-:W-:Y:S01]  /*4810*/  LEA R114, P5, R73, R94, 0x2 ;  /* 0x0000005e49727211 */ /* 0x000fe200078a10ff */
[----:B------:R3:W-:Y:S01]  /*4820*/  STL [R1+0x90], R56 ;  /* 0x0000903801007387 */ /* 0x0007e20000100800 */
[----:B------:R-:W-:Y:S01]  /*4830*/  LEA.HI.X.SX32 R157, R15, R20, 0x2, P3 ;  /* 0x000000140f9d7211 */ /* 0x000fe200018f16ff */
[----:B------:R-:W-:Y:S01]  /*4840*/  IMAD R38, R38, UR8, RZ ;  /* 0x0000000826267c24 */ /* 0x000fe2000f8e02ff */
[C---:B------:R-:W-:Y:S01]  /*4850*/  LEA R154, P3, R14.reuse, R94, 0x2 ;  /* 0x0000005e0e9a7211 */ /* 0x040fe200078610ff */
[----:B------:R-:W-:Y:S01]  /*4860*/  STL [R1+0x8c], R51 ;  /* 0x00008c3301007387 */ /* 0x000fe20000100800 */
[-C--:B------:R-:W-:Y:S01]  /*4870*/  LEA.HI.X.SX32 R115, R73, R20.reuse, 0x2, P5 ;  /* 0x0000001449737211 */ /* 0x080fe200028f16ff */
[----:B------:R-:W-:Y:S01]  /*4880*/  IMAD R35, R35, UR8, RZ ;  /* 0x0000000823237c24 */ /* 0x000fe2000f8e02ff */
[----:B------:R-:W-:Y:S01]  /*4890*/  LEA.HI.X.SX32 R155, R14, R20, 0x2, P3 ;  /* 0x000000140e9b7211 */ /* 0x000fe200018f16ff */
[----:B------:R-:W-:Y:S01]  /*48a0*/  STL [R1+0x88], R52 ;  /* 0x0000883401007387 */ /* 0x000fe20000100800 */
[-C--:B------:R-:W-:Y:S01]  /*48b0*/  LEA R152, P3, R12, R94.reuse, 0x2 ;  /* 0x0000005e0c987211 */ /* 0x080fe200078610ff */
[----:B------:R-:W-:Y:S01]  /*48c0*/  IMAD R34, R34, UR8, RZ ;  /* 0x0000000822227c24 */ /* 0x000fe2000f8e02ff */
[----:B------:R-:W-:Y:S01]  /*48d0*/  LEA R108, P5, R19, R94, 0x2 ;  /* 0x0000005e136c7211 */ /* 0x000fe200078a10ff */
[----:B------:R-:W-:Y:S01]  /*48e0*/  STL [R1+0x84], R53 ;  /* 0x0000843501007387 */ /* 0x000fe20000100800 */
[----:B------:R-:W-:Y:S01]  /*48f0*/  LEA.HI.X.SX32 R153, R12, R20, 0x2, P3 ;  /* 0x000000140c997211 */ /* 0x000fe200018f16ff */
[----:B------:R-:W-:Y:S01]  /*4900*/  IMAD R31, R31, UR8, RZ ;  /* 0x000000081f1f7c24 */ /* 0x000fe2000f8e02ff */
[----:B------:R-:W-:Y:S01]  /*4910*/  LEA R150, P3, R11, R94, 0x2 ;  /* 0x0000005e0b967211 */ /* 0x000fe200078610ff */
[----:B------:R-:W-:Y:S01]  /*4920*/  STL [R1+0x80], R48 ;  /* 0x0000803001007387 */ /* 0x000fe20000100800 */
[-C--:B------:R-:W-:Y:S01]  /*4930*/  LEA.HI.X.SX32 R109, R19, R20.reuse, 0x2, P5 ;  /* 0x00000014136d7211 */ /* 0x080fe200028f16ff */
[----:B------:R-:W-:Y:S01]  /*4940*/  IMAD R19, R72, 0x2, R65 ;  /* 0x0000000248137824 */ /* 0x000fe200078e0241 */
        /* <DEDUP_REMOVED lines=8> */
[----:B------:R-:W-:Y:S01]  /*49d0*/  LEA R146, P3, R8, R94, 0x2 ;  /* 0x0000005e08927211 */ /* 0x000fe200078610ff */
[----:B------:R-:W-:Y:S01]  /*49e0*/  STL [R1+0x74], R45 ;  /* 0x0000742d01007387 */ /* 0x000fe20000100800 */
[-C--:B------:R-:W-:Y:S01]  /*49f0*/  LEA.HI.X.SX32 R105, R59, R20.reuse, 0x2, P5 ;  /* 0x000000143b697211 */ /* 0x080fe200028f16ff */
[----:B------:R-:W-:Y:S01]  /*4a00*/  IMAD R32, R32, UR8, RZ ;  /* 0x0000000820207c24 */ /* 0x000fe2000f8e02ff */
[----:B------:R-:W-:Y:S01]  /*4a10*/  LEA.HI.X.SX32 R147, R8, R20, 0x2, P3 ;  /* 0x0000001408937211 */ /* 0x000fe200018f16ff */
[----:B------:R5:W-:Y:S01]  /*4a20*/  STL [R1+0x70], R46 ;  /* 0x0000702e01007387 */ /* 0x000be20000100800 */
[----:B------:R-:W-:Y:S01]  /*4a30*/  LEA R144, P3, R58, R94, 0x2 ;  /* 0x0000005e3a907211 */ /* 0x000fe200078610ff */
[----:B------:R-:W-:Y:S01]  /*4a40*/  IMAD R26, R26, UR8, RZ ;  /* 0x000000081a1a7c24 */ /* 0x000fe2000f8e02ff */
[----:B------:R-:W-:Y:S01]  /*4a50*/  LEA.HI R76, R80, 0x1e, RZ, 0x1a ;  /* 0x0000001e504c7811 */ /* 0x000fe200078fd0ff */
[----:B------:R1:W-:Y:S01]  /*4a60*/  STL [R1+0x6c], R47 ;  /* 0x00006c2f01007387 */ /* 0x0003e20000100800 */
[----:B------:R-:W-:Y:S01]  /*4a70*/  LEA.HI.X.SX32 R145, R58, R20, 0x2, P3 ;  /* 0x000000143a917211 */ /* 0x000fe200018f16ff */
[----:B------:R-:W-:Y:S01]  /*4a80*/  IMAD R27, R27, UR8, RZ ;  /* 0x000000081b1b7c24 */ /* 0x000fe2000f8e02ff */
        /* <DEDUP_REMOVED lines=11> */
[----:B------:R1:W-:Y:S01]  /*4b40*/  STL [R1+0x60], R44 ;  /* 0x0000602c01007387 */ /* 0x0003e20000100800 */
[-C--:B------:R-:W-:Y:S01]  /*4b50*/  LEA R138, P3, R5, R94.reuse, 0x2 ;  /* 0x0000005e058a7211 */ /* 0x080fe200078610ff */
[----:B------:R-:W-:Y:S01]  /*4b60*/  IMAD R22, R22, UR8, RZ ;  /* 0x0000000816167c24 */ /* 0x000fe2000f8e02ff */
[----:B------:R-:W-:Y:S01]  /*4b70*/  LEA R96, P5, R19, R94, 0x2 ;  /* 0x0000005e13607211 */ /* 0x000fe200078a10ff */
[----:B------:R-:W-:Y:S01]  /*4b80*/  STL [R1+0x5c], R39 ;  /* 0x00005c2701007387 */ /* 0x000fe20000100800 */
[-C--:B------:R-:W-:Y:S01]  /*4b90*/  LEA.HI.X.SX32 R139, R5, R20.reuse, 0x2, P3 ;  /* 0x00000014058b7211 */ /* 0x080fe200018f16ff */
[----:B------:R-:W-:Y:S01]  /*4ba0*/  IMAD R23, R23, UR8, RZ ;  /* 0x0000000817177c24 */ /* 0x000fe2000f8e02ff */
[----:B------:R-:W-:Y:S01]  /*4bb0*/  LEA.HI.X.SX32 R97, R19, R20, 0x2, P5 ;  /* 0x0000001413617211 */ /* 0x000fe200028f16ff */
[----:B------:R-:W-:Y:S01]  /*4bc0*/  IMAD.SHL.U32 R19, R80, 0x80, RZ ;  /* 0x0000008050137824 */ /* 0x000fe200078e00ff */
[----:B------:R-:W-:Y:S01]  /*4bd0*/  LEA R128, P3, R57, R94, 0x2 ;  /* 0x0000005e39807211 */ /* 0x000fe200078610ff */
[----:B------:R-:W-:Y:S01]  /*4be0*/  STL [R1+0x58], R40 ;  /* 0x0000582801007387 */ /* 0x000fe20000100800 */
[----:B------:R-:W-:Y:S01]  /*4bf0*/  LEA R90, P5, R55, R218, 0x2 ;  /* 0x000000da375a7211 */ /* 0x000fe200078a10ff */
[----:B------:R-:W-:Y:S01]  /*4c00*/  IMAD R250, R250, UR8, RZ ;  /* 0x00000008fafa7c24 */ /* 0x000fe2000f8e02ff */
[----:B------:R-:W-:Y:S01]  /*4c10*/  LEA.HI.X.SX32 R129, R57, R20, 0x2, P3 ;  /* 0x0000001439817211 */ /* 0x000fe200018f16ff */
        /* <DEDUP_REMOVED lines=12> */
[----:B------:R1:W-:Y:S01]  /*4ce0*/  STL [R1+0x48], R38 ;  /* 0x0000482601007387 */ /* 0x0003e20000100800 */
[----:B------:R-:W-:Y:S01]  /*4cf0*/  LEA R82, P5, R53, R218, 0x2 ;  /* 0x000000da35527211 */ /* 0x000fe200078a10ff */
[----:B------:R-:W-:Y:S01]  /*4d00*/  IMAD R246, R246, UR8, RZ ;  /* 0x00000008f6f67c24 */ /* 0x000fe2000f8e02ff */
[----:B------:R-:W-:Y:S01]  /*4d10*/  LEA.HI.X.SX32 R89, R56, R18, 0x2, P3 ;  /* 0x0000001238597211 */ /* 0x000fe200018f16ff */
[----:B------:R-:W-:Y:S01]  /*4d20*/  STL [R1+0x44], R33 ;  /* 0x0000442101007387 */ /* 0x000fe20000100800 */
[----:B------:R-:W-:Y:S01]  /*4d30*/  LEA.HI R74, R80, 0x2e, RZ, 0x1a ;  /* 0x0000002e504a7811 */ /* 0x000fe200078fd0ff */
[----:B------:R-:W-:Y:S01]  /*4d40*/  IMAD R247, R247, UR8, RZ ;  /* 0x00000008f7f77c24 */ /* 0x000fe2000f8e02ff */
[----:B------:R-:W-:Y:S01]  /*4d50*/  LEA R84, P3, R52, R218, 0x2 ;  /* 0x000000da34547211 */ /* 0x000fe200078610ff */
[----:B------:R2:W-:Y:S01]  /*4d60*/  STL [R1+0x40], R34 ;  /* 0x0000402201007387 */ /* 0x0005e20000100800 */
[----:B------:R-:W-:Y:S01]  /*4d70*/  LEA.HI.X.SX32 R83, R53, R18, 0x2, P5 ;  /* 0x0000001235537211 */ /* 0x000fe200028f16ff */
[----:B------:R-:W-:Y:S01]  /*4d80*/  IMAD R210, R74, UR16, RZ ;  /* 0x000000104ad27c24 */ /* 0x000fe2000f8e02ff */
[----:B-1----:R-:W-:Y:S01]  /*4d90*/  LEA R78, P5, R49, R218, 0x2 ;  /* 0x000000da314e7211 */ /* 0x002fe200078a10ff */
[----:B------:R1:W-:Y:S01]  /*4da0*/  STL [R1+0x3c], R35 ;  /* 0x00003c2301007387 */ /* 0x0003e20000100800 */
[----:B------:R-:W-:Y:S01]  /*4db0*/  LOP3.LUT P6, RZ, R80, 0x7f, RZ, 0xc0, !PT ;  /* 0x0000007f50ff7812 */ /* 0x000fe200078cc0ff */
[----:B------:R-:W-:Y:S01]  /*4dc0*/  IMAD R244, R244, UR8, RZ ;  /* 0x00000008f4f47c24 */ /* 0x000fe2000f8e02ff */
[----:B------:R-:W-:Y:S01]  /*4dd0*/  LEA.HI.X.SX32 R85, R52, R18, 0x2, P3 ;  /* 0x0000001234557211 */ /* 0x000fe200018f16ff */
[----:B------:R1:W-:Y:S01]  /*4de0*/  STL [R1+0x38], R30 ;  /* 0x0000381e01007387 */ /* 0x0003e20000100800 */
        /* <DEDUP_REMOVED lines=11> */
[----:B------:R-:W-:Y:S01]  /*4ea0*/  IMAD R240, R240, UR8, RZ ;  /* 0x00000008f0f07c24 */ /* 0x000fe2000f8e02ff */
[----:B------:R-:W-:Y:S01]  /*4eb0*/  LEA R70, P5, R47, R218, 0x2 ;  /* 0x000000da2f467211 */ /* 0x000fe200078a10ff */
[----:B------:R-:W-:Y:S01]  /*4ec0*/  STL [R1+0x2c], R28 ;  /* 0x00002c1c01007387 */ /* 0x000fe20000100800 */
        /* <DEDUP_REMOVED lines=11> */
[----:B------:R1:W-:Y:S01]  /*4f80*/  STL [R1+0x1c], R25 ;  /* 0x00001c1901007387 */ /* 0x0003e20000100800 */
[----:B------:R-:W-:Y:S01]  /*4f90*/  LEA.HI.X.SX32 R67, R43, R18, 0x2, P5 ;  /* 0x000000122b437211 */ /* 0x000fe200028f16ff */
[----:B------:R-:W-:Y:S01]  /*4fa0*/  IMAD R236, R236, UR8, RZ ;  /* 0x00000008ecec7c24 */ /* 0x000fe2000f8e02ff */
[----:B------:R-:W-:Y:S01]  /*4fb0*/  LEA R62, P5, R39, R218, 0x2 ;  /* 0x000000da273e7211 */ /* 0x000fe200078a10ff */
[----:B------:R-:W-:Y:S01]  /*4fc0*/  IMAD R237, R237, UR8, RZ ;  /* 0x00000008eded7c24 */ /* 0x000fe2000f8e02ff */
        /* <DEDUP_REMOVED lines=10> */
[C---:B------:R-:W-:Y:S01]  /*5070*/  LEA R60, P3, R40.reuse, R218, 0x2 ;  /* 0x000000da283c7211 */ /* 0x040fe200078610ff */
[----:B------:R-:W-:Y:S01]  /*5080*/  STL [R1+0x18], R24 ;  /* 0x0000181801007387 */ /* 0x000fe20000100800 */
[----:B------:R-:W-:Y:S01]  /*5090*/  LEA.HI.X.SX32 R59, R41, R18, 0x2, P5 ;  /* 0x00000012293b7211 */ /* 0x000fe200028f16ff */
[----:B------:R-:W-:Y:S01]  /*50a0*/  IMAD R231, R231, UR8, RZ ;  /* 0x00000008e7e77c24 */ /* 0x000fe2000f8e02ff */
[C---:B--2---:R-:W-:Y:S01]  /*50b0*/  LEA R54, P5, R37.reuse, R218, 0x2 ;  /* 0x000000da25367211 */ /* 0x044fe200078a10ff */
[----:B------:R-:W-:Y:S01]  /*50c0*/  STL [R1+0x10], R23 ;  /* 0x0000101701007387 */ /* 0x000fe20000100800 */
[----:B------:R-:W-:Y:S01]  /*50d0*/  LEA.HI.X.SX32 R61, R40, R18, 0x2, P3 ;  /* 0x00000012283d7211 */ /* 0x000fe200018f16ff */
[----:B------:R-:W-:Y:S01]  /*50e0*/  IMAD R228, R228, UR8, RZ ;  /* 0x00000008e4e47c24 */ /* 0x000fe2000f8e02ff */
[C---:B---3--:R-:W-:Y:S01]  /*50f0*/  LEA R56, P3, R36.reuse, R218, 0x2 ;  /* 0x000000da24387211 */ /* 0x048fe200078610ff */
[----:B------:R2:W-:Y:S01]  /*5100*/  STL [R1+0xc], R22 ;  /* 0x00000c1601007387 */ /* 0x0005e20000100800 */
[----:B------:R-:W-:Y:S01]  /*5110*/  LEA.HI.X.SX32 R55, R37, R18, 0x2, P5 ;  /* 0x0000001225377211 */ /* 0x000fe200028f16ff */
[----:B------:R-:W-:Y:S01]  /*5120*/  IMAD R229, R229, UR8, RZ ;  /* 0x00000008e5e57c24 */ /* 0x000fe2000f8e02ff */
[----:B------:R-:W-:Y:S01]  /*5130*/  BAR.SYNC.DEFER_BLOCKING 0x0 ;  /* 0x0000000000007b1d */ /* 0x000fe20000010000 */
[----:B----4-:R-:W-:Y:S01]  /*5140*/  LEA R50, P5, R33, R218, 0x2 ;  /* 0x000000da21327211 */ /* 0x010fe200078a10ff */
[----:B------:R-:W-:Y:S01]  /*5150*/  IMAD R227, R227, UR8, RZ ;  /* 0x00000008e3e37c24 */ /* 0x000fe2000f8e02ff */
[----:B------:R-:W-:Y:S01]  /*5160*/  LEA.HI.X.SX32 R57, R36, R18, 0x2, P3 ;  /* 0x0000001224397211 */ /* 0x000fe200018f16ff */
[----:B------:R-:W-:Y:S01]  /*5170*/  IMAD R226, R226, UR8, RZ ;  /* 0x00000008e2e27c24 */ /* 0x000fe2000f8e02ff */
[----:B------:R-:W-:-:S02]  /*5180*/  LEA R52, P3, R38, R218, 0x2 ;  /* 0x000000da26347211 */ /* 0x000fc400078610ff */
[----:B------:R-:W-:Y:S01]  /*5190*/  LEA.HI.X.SX32 R51, R33, R18, 0x2, P5 ;  /* 0x0000001221337211 */ /* 0x000fe200028f16ff */
[----:B------:R3:W-:Y:S01]  /*51a0*/  STL [R1+0x8], R21 ;  /* 0x0000081501007387 */ /* 0x0007e20000100800 */
[C---:B-----5:R-:W-:Y:S02]  /*51b0*/  LEA R46, P5, R35.reuse, R218, 0x2 ;  /* 0x000000da232e7211 */ /* 0x060fe400078a10ff */
[----:B------:R-:W-:Y:S02]  /*51c0*/  LEA.HI.X.SX32 R53, R38, R18, 0x2, P3 ;  /* 0x0000001226357211 */ /* 0x000fe400018f16ff */
[----:B------:R-:W-:Y:S02]  /*51d0*/  LEA R48, P3, R34, R218, 0x2 ;  /* 0x000000da22307211 */ /* 0x000fe400078610ff */
[----:B------:R-:W-:Y:S02]  /*51e0*/  LEA.HI.X.SX32 R47, R35, R18, 0x2, P5 ;  /* 0x00000012232f7211 */ /* 0x000fe400028f16ff */
[----:B------:R-:W-:-:S02]  /*51f0*/  LEA R42, P5, R31, R218, 0x2 ;  /* 0x000000da1f2a7211 */ /* 0x000fc400078a10ff */
[----:B------:R-:W-:Y:S02]  /*5200*/  LEA.HI.X.SX32 R49, R34, R18, 0x2, P3 ;  /* 0x0000001222317211 */ /* 0x000fe400018f16ff */
[----:B------:R-:W-:Y:S02]  /*5210*/  LEA R44, P3, R30, R218, 0x2 ;  /* 0x000000da1e2c7211 */ /* 0x000fe400078610ff */
        /* <DEDUP_REMOVED lines=8> */
[----:B-1----:R-:W-:Y:S02]  /*52a0*/  LEA.HI.X.SX32 R35, R26, R18, 0x2, P5 ;  /* 0x000000121a237211 */ /* 0x002fe400028f16ff */
[----:B------:R-:W-:-:S02]  /*52b0*/  LEA R30, P5, R24, R218, 0x2 ;  /* 0x000000da181e7211 */ /* 0x000fc400078a10ff */
[----:B------:R-:W-:Y:S02]  /*52c0*/  LEA.HI.X.SX32 R37, R27, R18, 0x2, P3 ;  /* 0x000000121b257211 */ /* 0x000fe400018f16ff */
[C---:B------:R-:W-:Y:S02]  /*52d0*/  LEA R32, P3, R25.reuse, R218, 0x2 ;  /* 0x000000da19207211 */ /* 0x040fe400078610ff */
[----:B------:R-:W-:Y:S02]  /*52e0*/  LEA.HI.X.SX32 R31, R24, R18, 0x2, P5 ;  /* 0x00000012181f7211 */ /* 0x000fe400028f16ff */
[C---:B------:R-:W-:Y:S02]  /*52f0*/  LEA R208, P5, R22.reuse, R218, 0x2 ;  /* 0x000000da16d07211 */ /* 0x040fe400078a10ff */
[----:B------:R-:W-:Y:S02]  /*5300*/  LEA.HI.X.SX32 R33, R25, R18, 0x2, P3 ;  /* 0x0000001219217211 */ /* 0x000fe400018f16ff */
[----:B------:R-:W-:Y:S01]  /*5310*/  LEA R222, P3, R23, R218, 0x2 ;  /* 0x000000da17de7211 */ /* 0x000fe200078610ff */
[----:B------:R-:W1:Y:S01]  /*5320*/  S2R R25, SR_TID.X ;  /* 0x0000000000197919 */ /* 0x000e620000002100 */
[----:B------:R-:W-:-:S02]  /*5330*/  LEA.HI.X.SX32 R209, R22, R18, 0x2, P5 ;  /* 0x0000001216d17211 */ /* 0x000fc400028f16ff */
[C---:B------:R-:W-:Y:S02]  /*5340*/  LEA R204, P5, R250.reuse, R218, 0x2 ;  /* 0x000000dafacc7211 */ /* 0x040fe400078a10ff */
[----:B------:R-:W-:Y:S02]  /*5350*/  LEA.HI.X.SX32 R223, R23, R18, 0x2, P3 ;  /* 0x0000001217df7211 */ /* 0x000fe400018f16ff */
[C---:B------:R-:W-:Y:S02]  /*5360*/  LEA R206, P3, R21.reuse, R218, 0x2 ;  /* 0x000000da15ce7211 */ /* 0x040fe400078610ff */
[----:B------:R-:W-:Y:S02]  /*5370*/  LEA.HI.X.SX32 R205, R250, R18, 0x2, P5 ;  /* 0x00000012facd7211 */ /* 0x000fe400028f16ff */
[----:B------:R-:W-:Y:S02]  /*5380*/  LEA R200, P5, R248, R218, 0x2 ;  /* 0x000000daf8c87211 */ /* 0x000fe400078a10ff */
        /* <DEDUP_REMOVED lines=39> */
[----:B------:R-:W-:Y:S02]  /*5600*/  LEA R160, P5, R228, R218, 0x2 ;  /* 0x000000dae4a07211 */ /* 0x000fe400078a10ff */
[----:B------:R-:W-:Y:S02]  /*5610*/  LEA.HI.X.SX32 R167, R231, R18, 0x2, P3 ;  /* 0x00000012e7a77211 */ /* 0x000fe400018f16ff */
[----:B-1----:R-:W-:Y:S02]  /*5620*/  LEA.HI R26, R25, 0x3e, RZ, 0x1a ;  /* 0x0000003e191a7811 */ /* 0x002fe400078fd0ff */
[----:B------:R-:W-:-:S02]  /*5630*/  LEA R162, P3, R229, R218, 0x2 ;  /* 0x000000dae5a27211 */ /* 0x000fc400078610ff */
[----:B------:R-:W-:Y:S01]  /*5640*/  LEA.HI.X.SX32 R161, R228, R18, 0x2, P5 ;  /* 0x00000012e4a17211 */ /* 0x000fe200028f16ff */
[----:B--2---:R-:W-:Y:S01]  /*5650*/  IMAD R22, R26, UR16, RZ ;  /* 0x000000101a167c24 */ /* 0x004fe2000f8e02ff */
[C---:B------:R-:W-:Y:S02]  /*5660*/  LEA R110, P5, R210.reuse, R94, 0x2 ;  /* 0x0000005ed26e7211 */ /* 0x040fe400078a10ff */
[----:B------:R-:W-:Y:S02]  /*5670*/  LEA.HI.X.SX32 R163, R229, R18, 0x2, P3 ;  /* 0x00000012e5a37211 */ /* 0x000fe400018f16ff */
[----:B------:R-:W-:Y:S02]  /*5680*/  LOP3.LUT R19, R19, 0x1f80, RZ, 0xc0, !PT ;  /* 0x00001f8013137812 */ /* 0x000fe400078ec0ff */
[----:B------:R-:W-:Y:S02]  /*5690*/  LEA R158, P3, R227, R218, 0x2 ;  /* 0x000000dae39e7211 */ /* 0x000fe400078610ff */
[----:B------:R-:W-:Y:S01]  /*56a0*/  LEA.HI.X.SX32 R111, R210, R20, 0x2, P5 ;  /* 0x00000014d26f7211 */ /* 0x000fe200028f16ff */
[----:B------:R-:W-:Y:S01]  /*56b0*/  IMAD.IADD R3, R19, 0x1, R3 ;  /* 0x0000000113037824 */ /* 0x000fe200078e0203 */
[----:B------:R-:W-:-:S02]  /*56c0*/  ISETP.GE.AND P5, PT, R252, R124, PT ;  /* 0x0000007cfc00720c */ /* 0x000fc40003fa6270 */
[----:B------:R-:W-:Y:S02]  /*56d0*/  LEA.HI.X.SX32 R159, R227, R18, 0x2, P3 ;  /* 0x00000012e39f7211 */ /* 0x000fe400018f16ff */
[----:B------:R-:W-:Y:S02]  /*56e0*/  @P6 LOP3.LUT R224, R224, 0x8000, RZ, 0xfc, !PT ;  /* 0x00008000e0e06812 */ /* 0x000fe400078efcff */
[----:B------:R-:W-:Y:S02]  /*56f0*/  LEA R94, P3, R22, R94, 0x2 ;  /* 0x0000005e165e7211 */ /* 0x000fe400078610ff */
[----:B------:R-:W-:Y:S01]  /*5700*/  SEL R19, R4, RZ, !P5 ;  /* 0x000000ff04137207 */ /* 0x000fe20006800000 */
[----:B---3--:R-:W-:Y:S10]  /*5710*/  BRA.U UP0, `(.L_x_5) ;  /* 0x0000000100187547 */ /* 0x008ff4000b800000 */
[----:B------:R-:W-:Y:S01]  /*5720*/  ELECT P5, URZ, PT ;  /* 0x0000000000ff782f */ /* 0x000fe200038a0000 */
[----:B------:R-:W-:Y:S01]  /*5730*/  IMAD.MOV.U32 R21, RZ, RZ, 0x1 ;  /* 0x00000001ff157424 */ /* 0x000fe200078e00ff */
[----:B------:R-:W-:Y:S01]  /*5740*/  UMOV UR4, 0x40 ;  /* 0x0000004000047882 */ /* 0x000fe20000000000 */
[----:B------:R-:W-:Y:S01]  /*5750*/  UVIRTCOUNT.DEALLOC.SMPOOL 0x80 ;  /* 0x000000800000784c */ /* 0x000fe20000000000 */
[----:B------:R-:W-:-:S09]  /*5760*/  ULEA UR4, UR5, UR4, 0x18 ;  /* 0x0000000405047291 */ /* 0x000fd2000f8ec0ff */
[----:B------:R1:W-:Y:S03]  /*5770*/  @P5 STS.U8 [UR4], R21 ;  /* 0x00000015ff005988 */ /* 0x0003e60008000004 */
.L_x_5:
[----:B------:R-:W-:Y:S01]  /*5780*/  USHF.L.U32 UR4, UR7, 0x15, URZ ;  /* 0x0000001507047899 */ /* 0x000fe200080006ff */
[----:B------:R-:W-:Y:S01]  /*5790*/  IMAD R125, R125, UR8, RZ ;  /* 0x000000087d7d7c24 */ /* 0x000fe2000f8e02ff */
[----:B------:R-:W-:Y:S01]  /*57a0*/  VOTEU.ALL UP1, P6 ;  /* 0x0000000000ff7886 */ /* 0x000fe20003020000 */
[----:B------:R-:W-:Y:S01]  /*57b0*/  IMAD R29, R29, UR8, RZ ;  /* 0x000000081d1d7c24 */ /* 0x000fe2000f8e02ff */
[----:B------:R-:W-:Y:S01]  /*57c0*/  ULOP3.LUT UR4, UR4, 0x600000, URZ, 0xc0, !UPT ;  /* 0x0060000004047892 */ /* 0x000fe2000f8ec0ff */
[----:B------:R-:W-:Y:S01]  /*57d0*/  IMAD R16, R16, UR8, RZ ;  /* 0x0000000810107c24 */ /* 0x000fe2000f8e02ff */
[----:B------:R-:W-:Y:S01]  /*57e0*/  UIADD3 UR40, UPT, UPT, UR33, 0x24000, URZ ;  /* 0x0002400021287890 */ /* 0x000fe2000fffe0ff */
[----:B------:R-:W-:Y:S01]  /*57f0*/  IMAD R17, R17, UR8, RZ ;  /* 0x0000000811117c24 */ /* 0x000fe2000f8e02ff */
[----:B------:R-:W-:Y:S02]  /*5800*/  UIADD3 UR31, UPT, UPT, UR32, UR4, URZ ;  /* 0x00000004201f7290 */ /* 0x000fe4000fffe0ff */
[----:B------:R-:W-:-:S04]  /*5810*/  @!UP1 UIADD3 UR8, UPT, UPT, -UR6, 0x100000, URZ ;  /* 0x0010000006089890 */ /* 0x000fc8000fffe1ff */
[----:B------:R-:W-:Y:S02]  /*5820*/  @!UP1 USHF.L.U32 UR9, UR8, 0xb, URZ ;  /* 0x0000000b08099899 */ /* 0x000fe400080006ff */
[----:B------:R-:W-:Y:S01]  /*5830*/  @!UP1 USHF.L.U32 UR8, UR8, 0x1, URZ ;  /* 0x0000000108089899 */ /* 0x000fe200080006ff */
[----:B------:R-:W-:Y:S01]  /*5840*/  STL [R1+0x1c4], R13 ;  /* 0x0001c40d01007387 */ /* 0x000fe20000100800 */
[----:B------:R-:W-:-:S04]  /*5850*/  @!UP1 UIADD3 UR4, UPT, UPT, -UR6, 0x100000, URZ ;  /* 0x0010000006049890 */ /* 0x000fc8000fffe1ff */
[----:B------:R-:W-:Y:S02]  /*5860*/  @!UP1 USHF.L.U32 UR5, UR4, 0xb, URZ ;  /* 0x0000000b04059899 */ /* 0x000fe400080006ff */
[----:B------:R-:W-:Y:S01]  /*5870*/  @!UP1 USHF.L.U32 UR4, UR4, 0x1, URZ ;  /* 0x0000000104049899 */ /* 0x000fe200080006ff */
[----:B------:R-:W-:Y:S01]  /*5880*/  VOTEU.ALL UP1, P6 ;  /* 0x0000000000ff7886 */ /* 0x000fe20003020000 */
[----:B------:R-:W-:Y:S01]  /*5890*/  UMOV UR30, UR40 ;  /* 0x00000028001e7c82 */ /* 0x000fe20008000000 */
[----:B------:R-:W-:Y:S01]  /*58a0*/  LEA.HI.X.SX32 R95, R22, R20, 0x2, P3 ;  /* 0x00000014165f7211 */ /* 0x000fe200018f16ff */
[----:B------:R-:W-:Y:S01]  /*58b0*/  STL [R1+0x1c0], R12 ;  /* 0x0001c00c01007387 */ /* 0x000fe20000100800 */
[----:B------:R-:W-:Y:S01]  /*58c0*/  LEA R210, P3, R226, R218, 0x2 ;  /* 0x000000dae2d27211 */ /* 0x000fe200078610ff */
[----:B------:R-:W-:Y:S01]  /*58d0*/  VOTEU.ALL UP2, P6 ;  /* 0x0000000000ff7886 */ /* 0x000fe20003040000 */
[----:B------:R-:W-:Y:S01]  /*58e0*/  LOP3.LUT R27, R2, 0x6, RZ, 0xfc, !PT ;  /* 0x00000006021b7812 */ /* 0x000fe200078efcff */
[----:B------:R-:W-:Y:S01]  /*58f0*/  STTM.16dp32bit_t0_t15.x64 tmem[UR31], RZ ;  /* 0x000000ff000079ed */ /* 0x000fe20008b0001f */
[----:B------:R-:W-:Y:S01]  /*5900*/  STTM.16dp32bit_t16_t31.x64 tmem[UR31+0x40], RZ ;  /* 0x000040ff000079ed */ /* 0x000fe20008b2001f */
[----:B------:R-:W2:Y:S02]  /*5910*/  FENCE.VIEW.ASYNC.T ;  /* 0x00000000000073c6 */ /* 0x000ea40000000200 */
[----:B--2---:R-:W-:Y:S01]  /*5920*/  BAR.SYNC.DEFER_BLOCKING 0x0 ;  /* 0x0000000000007b1d */ /* 0x004fe20000010000 */
[----:B------:R-:W-:Y:S01]  /*5930*/  LEA.HI.X.SX32 R211, R226, R18, 0x2, P3 ;  /* 0x00000012e2d37211 */ /* 0x000fe200018f16ff */
[----:B------:R-:W-:Y:S01]  /*5940*/  USHF.L.U32 UR11, UR16, 0x6, URZ ;  /* 0x00000006100b7899 */ /* 0x000fe200080006ff */
[----:B------:R-:W-:-:S02]  /*5950*/  LEA R212, P3, R125, R218, 0x2 ;  /* 0x000000da7dd47211 */ /* 0x000fc400078610ff */
[----:B------:R-:W-:Y:S02]  /*5960*/  LOP3.LUT R251, R2, 0x24, RZ, 0xfc, !PT ;  /* 0x0000002402fb7812 */ /* 0x000fe400078efcff */
[----:B------:R-:W-:Y:S01]  /*5970*/  LEA.HI.X.SX32 R213, R125, R18, 0x2, P3 ;  /* 0x000000127dd57211 */ /* 0x000fe200018f16ff */
[----:B------:R-:W-:Y:S01]  /*5980*/  STL [R1+0x1bc], R11 ;  /* 0x0001bc0b01007387 */ /* 0x000fe20000100800 */
[----:B------:R-:W-:Y:S02]  /*5990*/  LEA R214, P3, R29, R218, 0x2 ;  /* 0x000000da1dd67211 */ /* 0x000fe400078610ff */
[----:B------:R-:W-:Y:S01]  /*59a0*/  ISETP.NE.U32.AND P5, PT, R19, RZ, PT ;  /* 0x000000ff1300720c */ /* 0x000fe20003fa5070 */
[----:B------:R2:W-:Y:S01]  /*59b0*/  STL [R1+0x1b8], R10 ;  /* 0x0001b80a01007387 */ /* 0x0005e20000100800 */
[----:B------:R-:W-:Y:S02]  /*59c0*/  LEA.HI.X.SX32 R215, R29, R18, 0x2, P3 ;  /* 0x000000121dd77211 */ /* 0x000fe400018f16ff */
[----:B------:R-:W-:Y:S01]  /*59d0*/  LEA R216, P3, R16, R218, 0x2 ;  /* 0x000000da10d87211 */ /* 0x000fe200078610ff */
[----:B------:R3:W-:Y:S01]  /*59e0*/  STL [R1+0x1b4], R9 ;  /* 0x0001b40901007387 */ /* 0x0007e20000100800 */
[----:B------:R-:W-:-:S02]  /*59f0*/  LOP3.LUT R23, R3, 0x30, RZ, 0x3c, !PT ;  /* 0x0000003003177812 */ /* 0x000fc400078e3cff */
[----:B------:R-:W-:Y:S01]  /*5a00*/  LEA.HI.X.SX32 R217, R16, R18, 0x2, P3 ;  /* 0x0000001210d97211 */ /* 0x000fe200018f16ff */
[----:B------:R4:W-:Y:S01]  /*5a10*/  STL [R1+0x1b0], R8 ;  /* 0x0001b00801007387 */ /* 0x0009e20000100800 */
[C---:B------:R-:W-:Y:S02]  /*5a20*/  LEA R218, P3, R17.reuse, R218, 0x2 ;  /* 0x000000da11da7211 */ /* 0x040fe400078610ff */
[----:B--2---:R-:W-:Y:S01]  /*5a30*/  LOP3.LUT R10, R2, 0x26, RZ, 0xfc, !PT ;  /* 0x00000026020a7812 */ /* 0x004fe200078efcff */
[----:B------:R-:W2:Y:S02]  /*5a40*/  FENCE.VIEW.ASYNC.S ;  /* 0x00000000000073c6 */ /* 0x000ea40000000000 */
[----:B--2---:R2:W1:Y:S02]  /*5a50*/  @!UP1 SYNCS.EXCH.64 URZ, [UR30], UR8 ;  /* 0x000000081eff95b2 */ /* 0x0044640008000100 */
[----:B-1----:R-:W-:Y:S01]  /*5a60*/  BAR.SYNC.DEFER_BLOCKING 0x0 ;  /* 0x0000000000007b1d */ /* 0x002fe20000010000 */
[----:B------:R-:W-:-:S02]  /*5a70*/  LEA.HI.X.SX32 R219, R17, R18, 0x2, P3 ;  /* 0x0000001211db7211 */ /* 0x000fc400018f16ff */
[-C--:B------:R-:W-:Y:S02]  /*5a80*/  ISETP.GE.AND P3, PT, R27, R124.reuse, PT ;  /* 0x0000007c1b00720c */ /* 0x080fe40003f66270 */
[----:B---3--:R-:W-:Y:S02]  /*5a90*/  LOP3.LUT R9, R2, 0x8, RZ, 0xfc, !PT ;  /* 0x0000000802097812 */ /* 0x008fe400078efcff */
[----:B------:R-:W-:Y:S01]  /*5aa0*/  SEL R19, R4, RZ, !P3 ;  /* 0x000000ff04137207 */ /* 0x000fe20005800000 */
[----:B------:R1:W-:Y:S01]  /*5ab0*/  STL [R1+0x1ac], R7 ;  /* 0x0001ac0701007387 */ /* 0x0003e20000100800 */
[----:B------:R-:W-:Y:S02]  /*5ac0*/  ISETP.GE.AND P3, PT, R10, R124, PT ;  /* 0x0000007c0a00720c */ /* 0x000fe40003f66270 */
[C---:B----4-:R-:W-:Y:S01]  /*5ad0*/  LOP3.LUT R8, R2.reuse, 0x28, RZ, 0xfc, !PT ;  /* 0x0000002802087812 */ /* 0x050fe200078efcff */
[----:B------:R3:W-:Y:S01]  /*5ae0*/  STL [R1+0x1a8], R6 ;  /* 0x0001a80601007387 */ /* 0x0007e20000100800 */
[----:B------:R-:W-:-:S02]  /*5af0*/  LOP3.LUT R22, R2, 0x30, RZ, 0xfc, !PT ;  /* 0x0000003002167812 */ /* 0x000fc400078efcff */
[C---:B------:R-:W-:Y:S01]  /*5b00*/  LOP3.LUT R13, R2.reuse, 0x32, RZ, 0xfc, !PT ;  /* 0x00000032020d7812 */ /* 0x040fe200078efcff */
[----:B------:R4:W-:Y:S01]  /*5b10*/  STL [R1+0x1a4], R5 ;  /* 0x0001a40501007387 */ /* 0x0009e20000100800 */
[----:B------:R-:W-:Y:S02]  /*5b20*/  LEA.HI R24, R25, 0x1e, RZ, 0x1a ;  /* 0x0000001e19187811 */ /* 0x000fe400078fd0ff */
[----:B-1----:R-:W-:Y:S01]  /*5b30*/  LOP3.LUT R7, R2, 0x2a, RZ, 0xfc, !PT ;  /* 0x0000002a02077812 */ /* 0x002fe200078efcff */
[----:B------:R1:W-:Y:S01]  /*5b40*/  STL [R1+0x1a0], R0 ;  /* 0x0001a00001007387 */ /* 0x0003e20000100800 */
[----:B------:R-:W-:Y:S02]  /*5b50*/  LOP3.LUT R224, R224, 0xfffdffff, RZ, 0xc0, !PT ;  /* 0xfffdffffe0e07812 */ /* 0x000fe400078ec0ff */
[----:B---3--:R-:W-:Y:S01]  /*5b60*/  LOP3.LUT R6, R2, 0xa, RZ, 0xfc, !PT ;  /* 0x0000000a02067812 */ /* 0x008fe200078efcff */
[----:B------:R2:W3:Y:S01]  /*5b70*/  @!UP2 SYNCS.EXCH.64 URZ, [UR33+0x24008], UR4 ;  /* 0x0240080421ffa5b2 */ /* 0x0004e20008000100 */
[----:B------:R-:W2:Y:S01]  /*5b80*/  S2R R28, SR_TID.X ;  /* 0x00000000001c7919 */ /* 0x000ea20000002100 */
[C---:B----4-:R-:W-:Y:S01]  /*5b90*/  LOP3.LUT R5, R3.reuse, 0x10, RZ, 0x3c, !PT ;  /* 0x0000001003057812 */ /* 0x050fe200078e3cff */
[----:B-1----:R-:W-:-:S05]  /*5ba0*/  VIADD R0, R3, UR33 ;  /* 0x0000002103007c36 */ /* 0x002fca0008000000 */
[----:B------:R-:W-:Y:S01]  /*5bb0*/  @!PT LDS RZ, [RZ] ;  /* 0x00000000fffff984 */ /* 0x000fe20000000800 */
[----:B------:R-:W-:Y:S01]  /*5bc0*/  @!PT LDS RZ, [RZ] ;  /* 0x00000000fffff984 */ /* 0x000fe20000000800 */
[----:B------:R-:W-:Y:S01]  /*5bd0*/  @!PT LDS RZ, [RZ] ;  /* 0x00000000fffff984 */ /* 0x000fe20000000800 */
[----:B---3--:R-:W-:Y:S01]  /*5be0*/  LDGSTS.E [R0+0x18000], desc[UR42][R220.64], P4 ;  /* 0x18000000dc007fae */ /* 0x008fe2000a1a102a */
[----:B------:R-:W-:-:S03]  /*5bf0*/  ISETP.GE.AND P4, PT, R251, R124, PT ;  /* 0x0000007cfb00720c */ /* 0x000fc60003f86270 */
[----:B------:R-:W-:Y:S01]  /*5c00*/  LDGSTS.E [R0+0x18008], desc[UR42][R156.64], P2 ;  /* 0x180080009c007fae */ /* 0x000fe200091a102a */
[C---:B------:R-:W-:Y:S02]  /*5c10*/  SEL R18, R4.reuse, RZ, !P4 ;  /* 0x000000ff04127207 */ /* 0x040fe40006000000 */
[----:B------:R-:W-:Y:S01]  /*5c20*/  ISETP.GE.AND P4, PT, R9, R124, PT ;  /* 0x0000007c0900720c */ /* 0x000fe20003f86270 */
[----:B------:R-:W-:Y:S01]  /*5c30*/  LDGSTS.E [R0+0x1a000], desc[UR42][R126.64], P1 ;  /* 0x1a0000007e007fae */ /* 0x000fe200089a102a */
[----:B------:R-:W-:Y:S02]  /*5c40*/  ISETP.NE.U32.AND P2, PT, R19, RZ, PT ;  /* 0x000000ff1300720c */ /* 0x000fe40003f45070 */
[----:B------:R-:W-:Y:S01]  /*5c50*/  SEL R19, R4, RZ, !P3 ;  /* 0x000000ff04137207 */ /* 0x000fe20005800000 */
[----:B------:R1:W-:Y:S01]  /*5c60*/  LDGSTS.E [R0+0x1a008], desc[UR42][R122.64], P0 ;  /* 0x1a0080007a007fae */ /* 0x0003e200081a102a */
[----:B------:R-:W-:Y:S02]  /*5c70*/  ISETP.NE.U32.AND P3, PT, R18, RZ, PT ;  /* 0x000000ff1200720c */ /* 0x000fe40003f65070 */
[----:B------:R-:W-:-:S02]  /*5c80*/  SEL R18, R4, RZ, !P4 ;  /* 0x000000ff04127207 */ /* 0x000fc40006000000 */
[-C--:B------:R-:W-:Y:S02]  /*5c90*/  ISETP.GE.AND P0, PT, R6, R124.reuse, PT ;  /* 0x0000007c0600720c */ /* 0x080fe40003f06270 */
[----:B------:R-:W-:Y:S01]  /*5ca0*/  ISETP.NE.U32.AND P4, PT, R18, RZ, PT ;  /* 0x000000ff1200720c */ /* 0x000fe20003f85070 */
[----:B------:R-:W-:Y:S01]  /*5cb0*/  VIADD R18, R5, UR33 ;  /* 0x0000002105127c36 */ /* 0x000fe20008000000 */
[----:B------:R-:W-:Y:S02]  /*5cc0*/  SEL R20, R4, RZ, !P0 ;  /* 0x000000ff04147207 */ /* 0x000fe40004000000 */
[----:B------:R-:W-:Y:S02]  /*5cd0*/  ISETP.NE.U32.AND P1, PT, R19, RZ, PT ;  /* 0x000000ff1300720c */ /* 0x000fe40003f25070 */
[----:B------:R-:W-:Y:S01]  /*5ce0*/  LDGSTS.E [R18+0x18000], desc[UR42][R154.64], P5 ;  /* 0x180000009a127fae */ /* 0x000fe2000a9a102a */
[-C--:B------:R-:W-:Y:S02]  /*5cf0*/  ISETP.GE.AND P5, PT, R8, R124.reuse, PT ;  /* 0x0000007c0800720c */ /* 0x080fe40003fa6270 */
[----:B-1----:R-:W-:Y:S01]  /*5d00*/  LOP3.LUT R0, R2, 0xc, RZ, 0xfc, !PT ;  /* 0x0000000c02007812 */ /* 0x002fe200078efcff */
[----:B------:R1:W-:Y:S01]  /*5d10*/  LDGSTS.E [R18+0x18008], desc[UR42][R152.64], P2 ;  /* 0x1800800098127fae */ /* 0x0003e200091a102a */
[----:B------:R-:W-:-:S02]  /*5d20*/  ISETP.GE.AND P0, PT, R7, R124, PT ;  /* 0x0000007c0700720c */ /* 0x000fc40003f06270 */
[----:B------:R-:W-:Y:S01]  /*5d30*/  SEL R19, R4, RZ, !P5 ;  /* 0x000000ff04137207 */ /* 0x000fe20006800000 */
[----:B------:R-:W-:Y:S01]  /*5d40*/  LDGSTS.E [R18+0x1a000], desc[UR42][R120.64], P3 ;  /* 0x1a00000078127fae */ /* 0x000fe200099a102a */
[----:B------:R-:W-:Y:S02]  /*5d50*/  ISETP.GE.AND P5, PT, R0, R124, PT ;  /* 0x0000007c0000720c */ /* 0x000fe40003fa6270 */
[----:B------:R-:W-:Y:S01]  /*5d60*/  ISETP.NE.U32.AND P2, PT, R20, RZ, PT ;  /* 0x000000ff1400720c */ /* 0x000fe20003f45070 */
[----:B------:R-:W-:Y:S01]  /*5d70*/  LDGSTS.E [R18+0x1a008], desc[UR42][R118.64], P1 ;  /* 0x1a00800076127fae */ /* 0x000fe200089a102a */
[----:B------:R-:W-:Y:S02]  /*5d80*/  SEL R20, R4, RZ, !P0 ;  /* 0x000000ff04147207 */ /* 0x000fe40004000000 */
[----:B------:R-:W-:Y:S02]  /*5d90*/  ISETP.NE.U32.AND P0, PT, R19, RZ, PT ;  /* 0x000000ff1300720c */ /* 0x000fe40003f05070 */
[----:B------:R-:W-:-:S02]  /*5da0*/  LOP3.LUT R0, R3, 0x20, RZ, 0x3c, !PT ;  /* 0x0000002003007812 */ /* 0x000fc400078e3cff */
[----:B------:R-:W-:Y:S02]  /*5db0*/  SEL R19, R4, RZ, !P5 ;  /* 0x000000ff04137207 */ /* 0x000fe40006800000 */
[----:B--2---:R-:W-:Y:S02]  /*5dc0*/  LEA.HI R11, R28, 0xe, RZ, 0x1a ;  /* 0x0000000e1c0b7811 */ /* 0x004fe400078fd0ff */
[----:B------:R-:W-:Y:S01]  /*5dd0*/  ISETP.NE.U32.AND P3, PT, R19, RZ, PT ;  /* 0x000000ff1300720c */ /* 0x000fe20003f65070 */
[----:B------:R-:W-:Y:S01]  /*5de0*/  VIADD R19, R0, UR33 ;  /* 0x0000002100137c36 */ /* 0x000fe20008000000 */
[----:B------:R-:W-:Y:S02]  /*5df0*/  LOP3.LUT R5, R2, 0x2c, RZ, 0xfc, !PT ;  /* 0x0000002c02057812 */ /* 0x000fe400078efcff */
[-C--:B------:R-:W-:Y:S02]  /*5e00*/  ISETP.GE.AND P1, PT, R11, R124.reuse, PT ;  /* 0x0000007c0b00720c */ /* 0x080fe40003f26270 */
[----:B------:R-:W-:Y:S01]  /*5e10*/  LEA.HI R12, R28, 0x2e, RZ, 0x1a ;  /* 0x0000002e1c0c7811 */ /* 0x000fe200078fd0ff */
[----:B------:R-:W-:Y:S01]  /*5e20*/  LDGSTS.E [R19+0x18000], desc[UR42][R150.64], P4 ;  /* 0x1800000096137fae */ /* 0x000fe2000a1a102a */
[----:B------:R-:W-:-:S02]  /*5e30*/  ISETP.GE.AND P4, PT, R5, R124, PT ;  /* 0x0000007c0500720c */ /* 0x000fc40003f86270 */
[----:B------:R-:W-:Y:S01]  /*5e40*/  LOP3.LUT R0, R2, 0x10, RZ, 0xfc, !PT ;  /* 0x0000001002007812 */ /* 0x000fe200078efcff */
[----:B------:R2:W-:Y:S01]  /*5e50*/  LDGSTS.E [R19+0x18008], desc[UR42][R148.64], P2 ;  /* 0x1800800094137fae */ /* 0x0005e200091a102a */
[----:B------:R-:W-:Y:S02]  /*5e60*/  SEL R21, R4, RZ, !P1 ;  /* 0x000000ff04157207 */ /* 0x000fe40004800000 */
[----:B------:R-:W-:Y:S01]  /*5e70*/  ISETP.NE.U32.AND P5, PT, R20, RZ, PT ;  /* 0x000000ff1400720c */ /* 0x000fe20003fa5070 */
[----:B------:R-:W-:Y:S01]  /*5e80*/  LDGSTS.E [R19+0x1a000], desc[UR42][R116.64], P0 ;  /* 0x1a00000074137fae */ /* 0x000fe200081a102a */
[-C--:B------:R-:W-:Y:S02]  /*5e90*/  ISETP.GE.AND P1, PT, R12, R124.reuse, PT ;  /* 0x0000007c0c00720c */ /* 0x080fe40003f26270 */
[----:B------:R-:W-:Y:S02]  /*5ea0*/  SEL R20, R4, RZ, !P4 ;  /* 0x000000ff04147207 */ /* 0x000fe40006000000 */
[----:B------:R-:W-:-:S02]  /*5eb0*/  ISETP.GE.AND P4, PT, R0, R124, PT ;  /* 0x0000007c0000720c */ /* 0x000fc40003f86270 */
[----:B------:R-:W-:Y:S02]  /*5ec0*/  ISETP.NE.U32.AND P2, PT, R21, RZ, PT ;  /* 0x000000ff1500720c */ /* 0x000fe40003f45070 */
[----:B------:R-:W-:Y:S02]  /*5ed0*/  SEL R21, R4, RZ, !P1 ;  /* 0x000000ff04157207 */ /* 0x000fe40004800000 */
[----:B------:R-:W-:Y:S01]  /*5ee0*/  ISETP.NE.U32.AND P1, PT, R20, RZ, PT ;  /* 0x000000ff1400720c */ /* 0x000fe20003f25070 */
[----:B------:R-:W-:Y:S01]  /*5ef0*/  LDGSTS.E [R19+0x1a008], desc[UR42][R114.64], P5 ;  /* 0x1a00800072137fae */ /* 0x000fe2000a9a102a */
[----:B------:R-:W-:Y:S02]  /*5f00*/  SEL R20, R4, RZ, !P4 ;  /* 0x000000ff04147207 */ /* 0x000fe40006000000 */
[----:B------:R-:W-:Y:S02]  /*5f10*/  LOP3.LUT R0, R2, 0x12, RZ, 0xfc, !PT ;  /* 0x0000001202007812 */ /* 0x000fe400078efcff */
[----:B------:R-:W-:Y:S01]  /*5f20*/  ISETP.NE.U32.AND P0, PT, R20, RZ, PT ;  /* 0x000000ff1400720c */ /* 0x000fe20003f05070 */
[----:B------:R-:W-:Y:S01]  /*5f30*/  VIADD R20, R23, UR33 ;  /* 0x0000002117147c36 */ /* 0x000fe20008000000 */
[----:B------:R-:W-:-:S02]  /*5f40*/  ISETP.GE.AND P5, PT, R0, R124, PT ;  /* 0x0000007c0000720c */ /* 0x000fc40003fa6270 */
[----:B------:R-:W-:Y:S02]  /*5f50*/  ISETP.NE.U32.AND P4, PT, R21, RZ, PT ;  /* 0x000000ff1500720c */ /* 0x000fe40003f85070 */
[----:B------:R-:W-:Y:S01]  /*5f60*/  LDGSTS.E [R20+0x18000], desc[UR42][R146.64], P3 ;  /* 0x1800000092147fae */ /* 0x000fe200099a102a */
[-C--:B------:R-:W-:Y:S02]  /*5f70*/  ISETP.GE.AND P3, PT, R22, R124.reuse, PT ;  /* 0x0000007c1600720c */ /* 0x080fe40003f66270 */
[----:B------:R-:W-:Y:S01]  /*5f80*/  SEL R22, R4, RZ, !P5 ;  /* 0x000000ff04167207 */ /* 0x000fe20006800000 */
[----:B------:R3:W-:Y:S01]  /*5f90*/  LDGSTS.E [R20+0x18008], desc[UR42][R144.64], P2 ;  /* 0x1800800090147fae */ /* 0x0007e200091a102a */
[----:B------:R-:W-:Y:S02]  /*5fa0*/  ISETP.GE.AND P5, PT, R13, R124, PT ;  /* 0x0000007c0d00720c */ /* 0x000fe40003fa6270 */
[----:B------:R-:W-:Y:S01]  /*5fb0*/  LOP3.LUT R13, R2, 0x14, RZ, 0xfc, !PT ;  /* 0x00000014020d7812 */ /* 0x000fe200078efcff */
[----:B------:R-:W-:Y:S01]  /*5fc0*/  LDGSTS.E [R20+0x1a000], desc[UR42][R112.64], P1 ;  /* 0x1a00000070147fae */ /* 0x000fe200089a102a */
[----:B------:R-:W-:-:S02]  /*5fd0*/  SEL R21, R4, RZ, !P3 ;  /* 0x000000ff04157207 */ /* 0x000fc40005800000 */
[----:B------:R-:W-:Y:S01]  /*5fe0*/  ISETP.GE.AND P1, PT, R13, R124, PT ;  /* 0x0000007c0d00720c */ /* 0x000fe20003f26270 */
[----:B------:R-:W-:Y:S01]  /*5ff0*/  LDGSTS.E [R20+0x1a008], desc[UR42][R110.64], P4 ;  /* 0x1a0080006e147fae */ /* 0x000fe2000a1a102a */
[----:B------:R-:W-:Y:S02]  /*6000*/  ISETP.NE.U32.AND P3, PT, R22, RZ, PT ;  /* 0x000000ff1600720c */ /* 0x000fe40003f65070 */
[----:B------:R-:W-:Y:S02]  /*6010*/  LOP3.LUT R13, R2, 0x16, RZ, 0xfc, !PT ;  /* 0x00000016020d7812 */ /* 0x000fe400078efcff */
[C---:B------:R-:W-:Y:S02]  /*6020*/  SEL R22, R4.reuse, RZ, !P5 ;  /* 0x000000ff04167207 */ /* 0x040fe40006800000 */
[----:B------:R-:W-:Y:S02]  /*6030*/  ISETP.NE.U32.AND P5, PT, R21, RZ, PT ;  /* 0x000000ff1500720c */ /* 0x000fe40003fa5070 */
[----:B------:R-:W-:-:S02]  /*6040*/  SEL R21, R4, RZ, !P1 ;  /* 0x000000ff04157207 */ /* 0x000fc40004800000 */
[----:B------:R-:W-:Y:S02]  /*6050*/  ISETP.GE.AND P4, PT, R13, R124, PT ;  /* 0x0000007c0d00720c */ /* 0x000fe40003f86270 */
[----:B------:R-:W-:Y:S02]  /*6060*/  ISETP.NE.U32.AND P1, PT, R21, RZ, PT ;  /* 0x000000ff1500720c */ /* 0x000fe40003f25070 */
[----:B------:R-:W-:Y:S02]  /*6070*/  SEL R21, R4, RZ, !P4 ;  /* 0x000000ff04157207 */ /* 0x000fe40006000000 */
[----:B------:R-:W-:Y:S02]  /*6080*/  LOP3.LUT R13, R3, 0x40, RZ, 0x3c, !PT ;  /* 0x00000040030d7812 */ /* 0x000fe400078e3cff */
[----:B------:R-:W-:Y:S02]  /*6090*/  ISETP.NE.U32.AND P4, PT, R21, RZ, PT ;  /* 0x000000ff1500720c */ /* 0x000fe40003f85070 */
[----:B------:R-:W-:Y:S01]  /*60a0*/  ISETP.NE.U32.AND P2, PT, R22, RZ, PT ;  /* 0x000000ff1600720c */ /* 0x000fe20003f45070 */
[----:B------:R-:W-:Y:S01]  /*60b0*/  VIADD R21, R13, UR33 ;  /* 0x000000210d157c36 */ /* 0x000fe20008000000 */
[----:B------:R-:W-:-:S04]  /*60c0*/  LOP3.LUT R13, R2, 0x34, RZ, 0xfc, !PT ;  /* 0x00000034020d7812 */ /* 0x000fc800078efcff */
[----:B------:R-:W-:Y:S01]  /*60d0*/  LDGSTS.E [R21+0x18000], desc[UR42][R142.64], P0 ;  /* 0x180000008e157fae */ /* 0x000fe200081a102a */
[-C--:B------:R-:W-:Y:S02]  /*60e0*/  ISETP.GE.AND P0, PT, R13, R124.reuse, PT ;  /* 0x0000007c0d00720c */ /* 0x080fe40003f06270 */
[----:B------:R-:W-:Y:S01]  /*60f0*/  LOP3.LUT R13, R2, 0x36, RZ, 0xfc, !PT ;  /* 0x00000036020d7812 */ /* 0x000fe200078efcff */
[----:B------:R4:W-:Y:S01]  /*6100*/  LDGSTS.E [R21+0x18008], desc[UR42][R140.64], P3 ;  /* 0x180080008c157fae */ /* 0x0009e200099a102a */
[----:B------:R-:W-:Y:S02]  /*6110*/  SEL R22, R4, RZ, !P0 ;  /* 0x000000ff04167207 */ /* 0x000fe40004000000 */
[----:B------:R-:W-:Y:S01]  /*6120*/  ISETP.GE.AND P3, PT, R13, R124, PT ;  /* 0x0000007c0d00720c */ /* 0x000fe20003f66270 */
[----:B------:R-:W-:Y:S01]  /*6130*/  LDGSTS.E [R21+0x1a000], desc[UR42][R108.64], P5 ;  /* 0x1a0000006c157fae */ /* 0x000fe2000a9a102a */
[----:B------:R-:W-:Y:S02]  /*6140*/  LOP3.LUT R13, R2, 0x18, RZ, 0xfc, !PT ;  /* 0x00000018020d7812 */ /* 0x000fe400078efcff */
[----:B------:R-:W-:Y:S01]  /*6150*/  ISETP.NE.U32.AND P0, PT, R22, RZ, PT ;  /* 0x000000ff1600720c */ /* 0x000fe20003f05070 */
[----:B------:R-:W-:Y:S01]  /*6160*/  LDGSTS.E [R21+0x1a008], desc[UR42][R106.64], P2 ;  /* 0x1a0080006a157fae */ /* 0x000fe200091a102a */
[----:B------:R-:W-:-:S02]  /*6170*/  SEL R22, R4, RZ, !P3 ;  /* 0x000000ff04167207 */ /* 0x000fc40005800000 */
[-C--:B------:R-:W-:Y:S02]  /*6180*/  ISETP.GE.AND P5, PT, R13, R124.reuse, PT ;  /* 0x0000007c0d00720c */ /* 0x080fe40003fa6270 */
[----:B------:R-:W-:Y:S02]  /*6190*/  LOP3.LUT R13, R2, 0x1a, RZ, 0xfc, !PT ;  /* 0x0000001a020d7812 */ /* 0x000fe400078efcff */
[----:B------:R-:W-:Y:S02]  /*61a0*/  ISETP.NE.U32.AND P3, PT, R22, RZ, PT ;  /* 0x000000ff1600720c */ /* 0x000fe40003f65070 */
[----:B------:R-:W-:Y:S02]  /*61b0*/  SEL R22, R4, RZ, !P5 ;  /* 0x000000ff04167207 */ /* 0x000fe40006800000 */
[----:B------:R-:W-:Y:S02]  /*61c0*/  ISETP.GE.AND P2, PT, R13, R124, PT ;  /* 0x0000007c0d00720c */ /* 0x000fe40003f46270 */
[----:B------:R-:W-:-:S02]  /*61d0*/  ISETP.NE.U32.AND P5, PT, R22, RZ, PT ;  /* 0x000000ff1600720c */ /* 0x000fc40003fa5070 */
[----:B------:R-:W-:Y:S02]  /*61e0*/  SEL R22, R4, RZ, !P2 ;  /* 0x000000ff04167207 */ /* 0x000fe40005000000 */
[----:B------:R-:W-:Y:S02]  /*61f0*/  LOP3.LUT R13, R3, 0x50, RZ, 0x3c, !PT ;  /* 0x00000050030d7812 */ /* 0x000fe400078e3cff */
[----:B------:R-:W-:-:S03]  /*6200*/  ISETP.NE.U32.AND P2, PT, R22, RZ, PT ;  /* 0x000000ff1600720c */ /* 0x000fc60003f45070 */
        /* <DEDUP_REMOVED lines=14> */
[----:B------:R-:W-:Y:S02]  /*62f0*/  ISETP.NE.U32.AND P4, PT, R23, RZ, PT ;  /* 0x000000ff1700720c */ /* 0x000fe40003f85070 */
[----:B------:R-:W-:Y:S02]  /*6300*/  SEL R23, R4, RZ, !P0 ;  /* 0x000000ff04177207 */ /* 0x000fe40004000000 */
[----:B------:R-:W-:Y:S02]  /*6310*/  ISETP.GE.AND P3, PT, R24, R124, PT ;  /* 0x0000007c1800720c */ /* 0x000fe40003f66270 */
[----:B------:R-:W-:Y:S02]  /*6320*/  ISETP.NE.U32.AND P0, PT, R23, RZ, PT ;  /* 0x000000ff1700720c */ /* 0x000fe40003f05070 */
[----:B------:R-:W-:-:S02]  /*6330*/  SEL R23, R4, RZ, !P3 ;  /* 0x000000ff04177207 */ /* 0x000fc40005800000 */
[----:B------:R-:W-:Y:S02]  /*6340*/  LOP3.LUT R13, R3, 0x60, RZ, 0x3c, !PT ;  /* 0x00000060030d7812 */ /* 0x000fe400078e3cff */
[----:B------:R-:W-:-:S03]  /*6350*/  ISETP.NE.U32.AND P3, PT, R23, RZ, PT ;  /* 0x000000ff1700720c */ /* 0x000fc60003f65070 */
[----:B------:R-:W-:Y:S01]  /*6360*/  VIADD R23, R13, UR33 ;  /* 0x000000210d177c36 */ /* 0x000fe20008000000 */
[----:B------:R-:W-:-:S04]  /*6370*/  LOP3.LUT R13, R2, 0x3c, RZ, 0xfc, !PT ;  /* 0x0000003c020d7812 */ /* 0x000fc800078efcff */
[----:B------:R-:W-:Y:S01]  /*6380*/  LDGSTS.E [R23+0x18000], desc[UR42][R134.64], P5 ;  /* 0x1800000086177fae */ /* 0x000fe2000a9a102a */
[-C--:B------:R-:W-:Y:S02]  /*6390*/  ISETP.GE.AND P5, PT, R13, R124.reuse, PT ;  /* 0x0000007c0d00720c */ /* 0x080fe40003fa6270 */
[----:B------:R-:W1:Y:S02]  /*63a0*/  S2R R13, SR_TID.X ;  /* 0x00000000000d7919 */ /* 0x000e640000002100 */
[----:B------:R-:W-:Y:S02]  /*63b0*/  SEL R24, R4, RZ, !P5 ;  /* 0x000000ff04187207 */ /* 0x000fe40006800000 */
[-C--:B------:R-:W-:Y:S01]  /*63c0*/  ISETP.GE.AND P5, PT, R225, R124.reuse, PT ;  /* 0x0000007ce100720c */ /* 0x080fe20003fa6270 */
[----:B------:R1:W-:Y:S01]  /*63d0*/  LDGSTS.E [R23+0x18008], desc[UR42][R132.64], P2 ;  /* 0x1800800084177fae */ /* 0x0003e200091a102a */
[----:B------:R-:W-:Y:S01]  /*63e0*/  ISETP.GE.AND P2, PT, R26, R124, PT ;  /* 0x0000007c1a00720c */ /* 0x000fe20003f46270 */
[----:B------:R-:W-:Y:S01]  /*63f0*/  VIADD R225, R124, 0xffffffc0 ;  /* 0xffffffc07ce17836 */ /* 0x000fe20000000000 */
[----:B------:R-:W-:Y:S01]  /*6400*/  LOP3.LUT R26, R3, 0x70, RZ, 0x3c, !PT ;  /* 0x00000070031a7812 */ /* 0x000fe200078e3cff */
[----:B------:R-:W-:Y:S01]  /*6410*/  LDGSTS.E [R23+0x1a000], desc[UR42][R100.64], P1 ;  /* 0x1a00000064177fae */ /* 0x000fe200089a102a */
[----:B------:R-:W-:-:S02]  /*6420*/  SEL R25, R4, RZ, !P2 ;  /* 0x000000ff04197207 */ /* 0x000fc40005000000 */
[----:B------:R-:W-:Y:S01]  /*6430*/  ISETP.NE.U32.AND P2, PT, R24, RZ, PT ;  /* 0x000000ff1800720c */ /* 0x000fe20003f45070 */
[----:B------:R-:W-:Y:S01]  /*6440*/  VIADD R24, R26, UR33 ;  /* 0x000000211a187c36 */ /* 0x000fe20008000000 */
[----:B------:R-:W-:Y:S01]  /*6450*/  SEL R4, R4, RZ, !P5 ;  /* 0x000000ff04047207 */ /* 0x000fe20006800000 */
[----:B------:R-:W-:Y:S01]  /*6460*/  LDGSTS.E [R23+0x1a008], desc[UR42][R98.64], P4 ;  /* 0x1a00800062177fae */ /* 0x000fe2000a1a102a */
[----:B------:R-:W-:Y:S02]  /*6470*/  ISETP.GE.AND P4, PT, R2, R225, PT ;  /* 0x000000e10200720c */ /* 0x000fe40003f86270 */
[----:B------:R-:W-:Y:S01]  /*6480*/  ISETP.NE.U32.AND P6, PT, R4, RZ, PT ;  /* 0x000000ff0400720c */ /* 0x000fe20003fc5070 */
[----:B------:R-:W-:Y:S01]  /*6490*/  LDGSTS.E [R24+0x18000], desc[UR42][R130.64], P0 ;  /* 0x1800000082187fae */ /* 0x000fe200081a102a */
[----:B------:R-:W-:Y:S02]  /*64a0*/  SEL R4, RZ, 0x4, P4 ;  /* 0x00000004ff047807 */ /* 0x000fe40002000000 */
[----:B------:R-:W-:Y:S01]  /*64b0*/  ISETP.NE.U32.AND P1, PT, R25, RZ, PT ;  /* 0x000000ff1900720c */ /* 0x000fe20003f25070 */
[----:B------:R2:W-:Y:S01]  /*64c0*/  LDGSTS.E [R24+0x18008], desc[UR42][R128.64], P3 ;  /* 0x1800800080187fae */ /* 0x0005e200099a102a */
[----:B------:R-:W-:-:S02]  /*64d0*/  SHF.R.S32.HI R25, RZ, 0x6, R28 ;  /* 0x00000006ff197819 */ /* 0x000fc4000001141c */
[----:B------:R-:W-:Y:S01]  /*64e0*/  SHF.R.U32.HI R124, RZ, 0x6, R28 ;  /* 0x00000006ff7c7819 */ /* 0x000fe2000001161c */
[----:B------:R2:W-:Y:S03]  /*64f0*/  LDGSTS.E [R24+0x1a000], desc[UR42][R96.64], P2 ;  /* 0x1a00000060187fae */ /* 0x0005e600091a102a */
[----:B------:R-:W-:Y:S02]  /*6500*/  SGXT.U32 R124, R124, 0x1 ;  /* 0x000000017c7c781a */ /* 0x000fe40000000000 */
[----:B-1----:R-:W-:Y:S02]  /*6510*/  SHF.R.U32.HI R26, RZ, 0x6, R13 ;  /* 0x00000006ff1a7819 */ /* 0x002fe4000001160d */
[----:B------:R-:W1:Y:S01]  /*6520*/  LDC R13, c[0x0][0x3a0] ;  /* 0x0000e800ff0d7b82 */ /* 0x000e620000000800 */
[----:B------:R-:W-:Y:S01]  /*6530*/  LOP3.LUT R124, R124, 0x20, RZ, 0xfc, !PT ;  /* 0x000000207c7c7812 */ /* 0x000fe200078efcff */
[----:B------:R1:W-:Y:S01]  /*6540*/  LDGSTS.E [R24+0x1a008], desc[UR42][R94.64], P1 ;  /* 0x1a0080005e187fae */ /* 0x0003e200089a102a */
[----:B------:R-:W-:-:S02]  /*6550*/  SGXT.U32 R26, R26, 0x1 ;  /* 0x000000011a1a781a */ /* 0x000fc40000000000 */
[----:B------:R-:W-:Y:S01]  /*6560*/  ISETP.GE.AND P2, PT, R124, R225, PT ;  /* 0x000000e17c00720c */ /* 0x000fe20003f46270 */
[----:B------:R-:W0:Y:S01]  /*6570*/  LDGDEPBAR ;  /* 0x00000000000079af */ /* 0x000e220000000000 */
[----:B------:R-:W-:-:S04]  /*6580*/  LOP3.LUT R26, R26, 0x2, RZ, 0xfc, !PT ;  /* 0x000000021a1a7812 */ /* 0x000fc800078efcff */
[----:B------:R-:W-:Y:S01]  /*6590*/  ISETP.GE.AND P4, PT, R26, R225, PT ;  /* 0x000000e11a00720c */ /* 0x000fe20003f86270 */
[----:B------:R-:W-:-:S04]  /*65a0*/  IMAD.U32 R26, RZ, RZ, UR11 ;  /* 0x0000000bff1a7e24 */ /* 0x000fc8000f8e00ff */
[----:B------:R-:W-:-:S04]  /*65b0*/  IMAD.WIDE R156, R26, 0x4, R156 ;  /* 0x000000041a9c7825 */ /* 0x000fc800078e029c */
[----:B------:R-:W-:-:S04]  /*65c0*/  IMAD.WIDE R152, R26, 0x4, R152 ;  /* 0x000000041a987825 */ /* 0x000fc800078e0298 */
[----:B-1----:R-:W-:Y:S02]  /*65d0*/  VIADD R13, R13, 0x3f ;  /* 0x0000003f0d0d7836 */ /* 0x002fe40000000000 */
[----:B--2---:R-:W-:-:S03]  /*65e0*/  IMAD.WIDE R148, R26, 0x4, R148 ;  /* 0x000000041a947825 */ /* 0x004fc600078e0294 */
[----:B------:R-:W-:Y:S01]  /*65f0*/  ISETP.GT.AND P0, PT, R13, 0x7f, PT ;  /* 0x0000007f0d00780c */ /* 0x000fe20003f04270 */
[----:B---3--:R-:W-:-:S03]  /*6600*/  IMAD.WIDE R144, R26, 0x4, R144 ;  /* 0x000000041a907825 */ /* 0x008fc600078e0290 */
[----:B------:R-:W-:Y:S01]  /*6610*/  SEL R2, R4, RZ, P0 ;  /* 0x000000ff04027207 */ /* 0x000fe20000000000 */
[----:B----4-:R-:W-:Y:S01]  /*6620*/  IMAD.WIDE R140, R26, 0x4, R140 ;  /* 0x000000041a8c7825 */ /* 0x010fe200078e028c */
[----:B------:R-:W-:-:S03]  /*6630*/  SEL R4, RZ, 0x4, P4 ;  /* 0x00000004ff047807 */ /* 0x000fc60002000000 */
[----:B------:R-:W-:Y:S01]  /*6640*/  IMAD.WIDE R136, R26, 0x4, R136 ;  /* 0x000000041a887825 */ /* 0x000fe200078e0288 */
[----:B------:R-:W-:Y:S02]  /*6650*/  SEL R13, R4, RZ, P0 ;  /* 0x000000ff040d7207 */ /* 0x000fe40000000000 */
[----:B------:R-:W-:Y:S01]  /*6660*/  SGXT R4, R25, 0x1 ;  /* 0x000000011904781a */ /* 0x000fe20000000200 */
[----:B------:R-:W-:Y:S02]  /*6670*/  IMAD.SHL.U32 R25, R28, 0x4, RZ ;  /* 0x000000041c197824 */ /* 0x000fe400078e00ff */
[----:B------:R-:W-:Y:S01]  /*6680*/  IMAD.WIDE R132, R26, 0x4, R132 ;  /* 0x000000041a847825 */ /* 0x000fe200078e0284 */
[----:B------:R-:W-:-:S03]  /*6690*/  LOP3.LUT R4, R4, 0x90, RZ, 0xc0, !PT ;  /* 0x0000009004047812 */ /* 0x000fc600078ec0ff */
[----:B------:R-:W-:Y:S01]  /*66a0*/  IMAD.WIDE R128, R26, 0x4, R128 ;  /* 0x000000041a807825 */ /* 0x000fe200078e0280 */
[----:B------:R-:W-:-:S03]  /*66b0*/  LOP3.LUT R4, R4, 0x7c, R25, 0x78, !PT ;  /* 0x0000007c04047812 */ /* 0x000fc600078e7819 */
[----:B------:R-:W-:Y:S01]  /*66c0*/  IMAD.SHL.U32 R25, R28, 0x200, RZ ;  /* 0x000002001c197824 */ /* 0x000fe200078e00ff */
[----:B------:R-:W-:Y:S01]  /*66d0*/  SHF.R.U32.HI R28, RZ, 0x6, R28 ;  /* 0x00000006ff1c7819 */ /* 0x000fe2000001161c */
[----:B------:R-:W-:-:S03]  /*66e0*/  IMAD.WIDE R122, R26, 0x4, R122 ;  /* 0x000000041a7a7825 */ /* 0x000fc600078e027a */
[----:B------:R-:W-:Y:S01]  /*66f0*/  SGXT.U32 R28, R28, 0x1 ;  /* 0x000000011c1c781a */ /* 0x000fe20000000000 */
[----:B------:R-:W-:Y:S01]  /*6700*/  IMAD.WIDE R118, R26, 0x4, R118 ;  /* 0x000000041a767825 */ /* 0x000fe200078e0276 */
[----:B------:R-:W-:Y:S02]  /*6710*/  LOP3.LUT R4, R4, 0x4000, R25, 0xf8, !PT ;  /* 0x0000400004047812 */ /* 0x000fe400078ef819 */
[----:B------:R-:W-:Y:S01]  /*6720*/  LOP3.LUT R28, R28, 0x22, RZ, 0xfc, !PT ;  /* 0x000000221c1c7812 */ /* 0x000fe200078efcff */
[----:B------:R-:W-:Y:S02]  /*6730*/  IMAD.U32 R25, RZ, RZ, UR11 ;  /* 0x0000000bff197e24 */ /* 0x000fe4000f8e00ff */
[----:B------:R-:W-:Y:S01]  /*6740*/  IMAD.WIDE R114, R26, 0x4, R114 ;  /* 0x000000041a727825 */ /* 0x000fe200078e0272 */
[-C--:B------:R-:W-:Y:S02]  /*6750*/  ISETP.GE.AND P1, PT, R28, R225.reuse, PT ;  /* 0x000000e11c00720c */ /* 0x080fe40003f26270 */
[----:B------:R-:W-:Y:S01]  /*6760*/  SEL R28, RZ, 0x4, P2 ;  /* 0x00000004ff1c7807 */ /* 0x000fe20001000000 */
[----:B------:R-:W-:Y:S01]  /*6770*/  IMAD.WIDE R220, R25, 0x4, R220 ;  /* 0x0000000419dc7825 */ /* 0x000fe200078e02dc */
[----:B------:R-:W-:-:S03]  /*6780*/  ISETP.GE.AND P2, PT, R252, R225, PT ;  /* 0x000000e1fc00720c */ /* 0x000fc60003f46270 */
[----:B------:R-:W-:-:S04]  /*6790*/  IMAD.WIDE R154, R25, 0x4, R154 ;  /* 0x00000004199a7825 */ /* 0x000fc800078e029a */
        /* <DEDUP_REMOVED lines=14> */
[----:B------:R-:W-:Y:S01]  /*6880*/  IMAD.WIDE R94, R25, 0x4, R94 ;  /* 0x00000004195e7825 */ /* 0x000fe200078e025e */
[----:B------:R-:W-:Y:S02]  /*6890*/  SEL R25, RZ, 0x4, P1 ;  /* 0x00000004ff197807 */ /* 0x000fe40000800000 */
[-C--:B------:R-:W-:Y:S01]  /*68a0*/  ISETP.GE.AND P1, PT, R27, R225.reuse, PT ;  /* 0x000000e11b00720c */ /* 0x080fe20003f26270 */
[C---:B------:R-:W-:Y:S01]  /*68b0*/  IMAD.WIDE R110, R26.reuse, 0x4, R110 ;  /* 0x000000041a6e7825 */ /* 0x040fe200078e026e */
[----:B------:R-:W-:Y:S02]  /*68c0*/  SEL R27, RZ, 0x4, P2 ;  /* 0x00000004ff1b7807 */ /* 0x000fe40001000000 */
[-C--:B------:R-:W-:Y:S01]  /*68d0*/  ISETP.GE.AND P2, PT, R251, R225.reuse, PT ;  /* 0x000000e1fb00720c */ /* 0x080fe20003f46270 */
[C---:B------:R-:W-:Y:S01]  /*68e0*/  IMAD.WIDE R106, R26.reuse, 0x4, R106 ;  /* 0x000000041a6a7825 */ /* 0x040fe200078e026a */
[----:B------:R-:W-:Y:S02]  /*68f0*/  SEL R252, RZ, 0x4, P1 ;  /* 0x00000004fffc7807 */ /* 0x000fe40000800000 */
[----:B------:R-:W-:Y:S01]  /*6900*/  SEL R251, RZ, 0x4, P2 ;  /* 0x00000004fffb7807 */ /* 0x000fe20001000000 */
[----:B------:R-:W-:Y:S01]  /*6910*/  IMAD.WIDE R102, R26, 0x4, R102 ;  /* 0x000000041a667825 */ /* 0x000fe200078e0266 */
[----:B------:R-:W-:-:S02]  /*6920*/  ISETP.GE.AND P2, PT, R11, R225, PT ;  /* 0x000000e10b00720c */ /* 0x000fc40003f46270 */
[----:B------:R-:W1:Y:S01]  /*6930*/  S2R R11, SR_TID.X ;  /* 0x00000000000b7919 */ /* 0x000e620000002100 */
[-C--:B------:R-:W-:Y:S01]  /*6940*/  ISETP.GE.AND P1, PT, R10, R225.reuse, PT ;  /* 0x000000e10a00720c */ /* 0x080fe20003f26270 */
[----:B------:R-:W-:Y:S01]  /*6950*/  IMAD.WIDE R98, R26, 0x4, R98 ;  /* 0x000000041a627825 */ /* 0x000fe200078e0262 */
[----:B------:R-:W-:Y:S02]  /*6960*/  SEL R26, RZ, 0x4, P2 ;  /* 0x00000004ff1a7807 */ /* 0x000fe40001000000 */
[----:B------:R-:W-:Y:S02]  /*6970*/  SEL R10, RZ, 0x4, P1 ;  /* 0x00000004ff0a7807 */ /* 0x000fe40000800000 */
[-C--:B------:R-:W-:Y:S02]  /*6980*/  ISETP.GE.AND P1, PT, R9, R225.reuse, PT ;  /* 0x000000e10900720c */ /* 0x080fe40003f26270 */
[----:B------:R-:W-:Y:S02]  /*6990*/  ISETP.GE.AND P2, PT, R6, R225, PT ;  /* 0x000000e10600720c */ /* 0x000fe40003f46270 */
[----:B------:R-:W-:-:S02]  /*69a0*/  SEL R6, R26, RZ, P0 ;  /* 0x000000ff1a067207 */ /* 0x000fc40000000000 */
[----:B------:R-:W-:Y:S02]  /*69b0*/  SEL R26, RZ, 0x4, P1 ;  /* 0x00000004ff1a7807 */ /* 0x000fe40000800000 */
[-C--:B------:R-:W-:Y:S02]  /*69c0*/  ISETP.GE.AND P1, PT, R8, R225.reuse, PT ;  /* 0x000000e10800720c */ /* 0x080fe40003f26270 */
[----:B------:R-:W-:Y:S02]  /*69d0*/  SEL R27, R27, RZ, P0 ;  /* 0x000000ff1b1b7207 */ /* 0x000fe40000000000 */
[----:B------:R-:W-:Y:S02]  /*69e0*/  SEL R8, RZ, 0x4, P1 ;  /* 0x00000004ff087807 */ /* 0x000fe40000800000 */
[----:B------:R-:W-:Y:S02]  /*69f0*/  ISETP.GE.AND P1, PT, R12, R225, PT ;  /* 0x000000e10c00720c */ /* 0x000fe40003f26270 */
[----:B------:R-:W-:-:S02]  /*6a00*/  SEL R12, R28, RZ, P0 ;  /* 0x000000ff1c0c7207 */ /* 0x000fc40000000000 */
[----:B------:R-:W-:Y:S02]  /*6a10*/  SEL R28, RZ, 0x4, P1 ;  /* 0x00000004ff1c7807 */ /* 0x000fe40000800000 */
[----:B------:R-:W-:Y:S02]  /*6a20*/  ISETP.GE.AND P1, PT, R7, R225, PT ;  /* 0x000000e10700720c */ /* 0x000fe40003f26270 */
[----:B------:R-:W-:Y:S02]  /*6a30*/  ISETP.NE.U32.AND P5, PT, R27, RZ, PT ;  /* 0x000000ff1b00720c */ /* 0x000fe40003fa5070 */
[----:B------:R-:W-:Y:S02]  /*6a40*/  SEL R7, RZ, 0x4, P1 ;  /* 0x00000004ff077807 */ /* 0x000fe40000800000 */
[----:B-1----:R-:W-:Y:S02]  /*6a50*/  SHF.R.U32.HI R124, RZ, 0x6, R11 ;  /* 0x00000006ff7c7819 */ /* 0x002fe4000001160b */
[----:B------:R-:W-:-:S02]  /*6a60*/  SEL R11, R25, RZ, P0 ;  /* 0x000000ff190b7207 */ /* 0x000fc40000000000 */
[----:B------:R-:W-:Y:S02]  /*6a70*/  SGXT.U32 R124, R124, 0x1 ;  /* 0x000000017c7c781a */ /* 0x000fe40000000000 */
[----:B------:R-:W-:Y:S02]  /*6a80*/  SEL R252, R252, RZ, P0 ;  /* 0x000000fffcfc7207 */ /* 0x000fe40000000000 */
[----:B------:R-:W-:Y:S02]  /*6a90*/  LOP3.LUT R124, R124, 0xc, RZ, 0xfc, !PT ;  /* 0x0000000c7c7c7812 */ /* 0x000fe400078efcff */
[----:B------:R-:W-:Y:S02]  /*6aa0*/  SEL R9, RZ, 0x4, P2 ;  /* 0x00000004ff097807 */ /* 0x000fe40001000000 */
[----:B------:R-:W-:Y:S02]  /*6ab0*/  ISETP.GE.AND P1, PT, R124, R225, PT ;  /* 0x000000e17c00720c */ /* 0x000fe40003f26270 */
[----:B------:R-:W1:Y:S01]  /*6ac0*/  S2R R124, SR_TID.X ;  /* 0x00000000007c7919 */ /* 0x000e620000002100 */
[----:B------:R-:W-:-:S02]  /*6ad0*/  ISETP.NE.U32.AND P2, PT, R252, RZ, PT ;  /* 0x000000fffc00720c */ /* 0x000fc40003f45070 */
[----:B------:R-:W-:Y:S02]  /*6ae0*/  SEL R25, RZ, 0x4, P1 ;  /* 0x00000004ff197807 */ /* 0x000fe40000800000 */
[----:B------:R-:W-:Y:S02]  /*6af0*/  ISETP.GE.AND P1, PT, R5, R225, PT ;  /* 0x000000e10500720c */ /* 0x000fe40003f26270 */
[----:B------:R-:W-:Y:S02]  /*6b00*/  SEL R5, R28, RZ, P0 ;  /* 0x000000ff1c057207 */ /* 0x000fe40000000000 */
[----:B------:R-:W-:Y:S02]  /*6b10*/  SEL R27, RZ, 0x4, P1 ;  /* 0x00000004ff1b7807 */ /* 0x000fe40000800000 */
[----:B------:R-:W-:Y:S02]  /*6b20*/  SEL R252, R10, RZ, P0 ;  /* 0x000000ff0afc7207 */ /* 0x000fe40000000000 */
[----:B------:R-:W-:-:S02]  /*6b30*/  SEL R10, R9, RZ, P0 ;  /* 0x000000ff090a7207 */ /* 0x000fc40000000000 */
[----:B------:R-:W-:Y:S02]  /*6b40*/  SEL R9, R8, RZ, P0 ;  /* 0x000000ff08097207 */ /* 0x000fe40000000000 */
[----:B------:R-:W-:Y:S02]  /*6b50*/  SEL R8, R7, RZ, P0 ;  /* 0x000000ff07087207 */ /* 0x000fe40000000000 */
[----:B------:R-:W-:Y:S02]  /*6b60*/  SEL R7, R25, RZ, P0 ;  /* 0x000000ff19077207 */ /* 0x000fe40000000000 */
[----:B------:R-:W-:Y:S02]  /*6b70*/  SEL R27, R27, RZ, P0 ;  /* 0x000000ff1b1b7207 */ /* 0x000fe40000000000 */
[----:B------:R-:W-:Y:S02]  /*6b80*/  SEL R26, R26, RZ, P0 ;  /* 0x000000ff1a1a7207 */ /* 0x000fe40000000000 */
[----:B------:R-:W-:Y:S01]  /*6b90*/  @P5 LOP3.LUT R224, R224, 0x20000, RZ, 0xfc, !PT ;  /* 0x00020000e0e05812 */ /* 0x000fe200078efcff */
[----:B------:R2:W-:Y:S01]  /*6ba0*/  STL [R1+0x14], R27 ;  /* 0x0000141b01007387 */ /* 0x0005e20000100800 */
[----:B------:R-:W-:-:S02]  /*6bb0*/  ISETP.NE.U32.AND P3, PT, R26, RZ, PT ;  /* 0x000000ff1a00720c */ /* 0x000fc40003f65070 */
[----:B------:R-:W-:Y:S02]  /*6bc0*/  ISETP.NE.U32.AND P5, PT, R2, RZ, PT ;  /* 0x000000ff0200720c */ /* 0x000fe40003fa5070 */
[----:B------:R-:W3:Y:S01]  /*6bd0*/  S2R R2, SR_TID.X ;  /* 0x0000000000027919 */ /* 0x000ee20000002100 */
[----:B-1----:R-:W-:Y:S02]  /*6be0*/  SHF.R.U32.HI R124, RZ, 0x6, R124 ;  /* 0x00000006ff7c7819 */ /* 0x002fe4000001167c */
[----:B------:R-:W-:Y:S02]  /*6bf0*/  SEL R251, R251, RZ, P0 ;  /* 0x000000fffbfb7207 */ /* 0x000fe40000000000 */
[----:B------:R-:W-:Y:S02]  /*6c00*/  SGXT.U32 R124, R124, 0x1 ;  /* 0x000000017c7c781a */ /* 0x000fe40000000000 */
[----:B--2---:R-:W-:Y:S02]  /*6c10*/  LOP3.LUT R27, R4, 0x20, RZ, 0x3c, !PT ;  /* 0x00000020041b7812 */ /* 0x004fe400078e3cff */
[----:B------:R-:W-:-:S02]  /*6c20*/  LOP3.LUT R124, R124, 0x10, RZ, 0xfc, !PT ;  /* 0x000000107c7c7812 */ /* 0x000fc400078efcff */
[----:B------:R-:W-:Y:S01]  /*6c30*/  ISETP.NE.U32.AND P4, PT, R251, RZ, PT ;  /* 0x000000fffb00720c */ /* 0x000fe20003f85070 */
[----:B------:R-:W-:Y:S01]  /*6c40*/  VIADD R26, R27, UR33 ;  /* 0x000000211b1a7c36 */ /* 0x000fe20008000000 */
[-C--:B------:R-:W-:Y:S02]  /*6c50*/  ISETP.GE.AND P1, PT, R124, R225.reuse, PT ;  /* 0x000000e17c00720c */ /* 0x080fe40003f26270 */
[----:B------:R-:W1:Y:S01]  /*6c60*/  S2R R124, SR_TID.X ;  /* 0x00000000007c7919 */ /* 0x000e620000002100 */
[----:B------:R-:W-:Y:S02]  /*6c70*/  LOP3.LUT R27, R4, 0x40, RZ, 0x3c, !PT ;  /* 0x00000040041b7812 */ /* 0x000fe400078e3cff */
[----:B------:R-:W-:Y:S02]  /*6c80*/  SEL R28, RZ, 0x4, P1 ;  /* 0x00000004ff1c7807 */ /* 0x000fe40000800000 */
[----:B------:R-:W-:Y:S01]  /*6c90*/  ISETP.GE.AND P1, PT, R0, R225, PT ;  /* 0x000000e10000720c */ /* 0x000fe20003f26270 */
[----:B------:R-:W-:Y:S01]  /*6ca0*/  VIADD R27, R27, UR33 ;  /* 0x000000211b1b7c36 */ /* 0x000fe20008000000 */
[----:B------:R-:W-:-:S02]  /*6cb0*/  SEL R25, R28, RZ, P0 ;  /* 0x000000ff1c197207 */ /* 0x000fc40000000000 */
[----:B------:R-:W-:Y:S02]  /*6cc0*/  LOP3.LUT R28, R4, 0x60, RZ, 0x3c, !PT ;  /* 0x00000060041c7812 */ /* 0x000fe400078e3cff */
[----:B------:R-:W-:Y:S01]  /*6cd0*/  SEL R0, RZ, 0x4, P1 ;  /* 0x00000004ff007807 */ /* 0x000fe20000800000 */
[----:B------:R2:W-:Y:S01]  /*6ce0*/  STL [R1+0x24], R25 ;  /* 0x0000241901007387 */ /* 0x0005e20000100800 */
[----:B------:R-:W-:Y:S01]  /*6cf0*/  ISETP.NE.U32.AND P1, PT, R252, RZ, PT ;  /* 0x000000fffc00720c */ /* 0x000fe20003f25070 */
[----:B------:R-:W-:Y:S01]  /*6d00*/  VIADD R28, R28, UR33 ;  /* 0x000000211c1c7c36 */ /* 0x000fe20008000000 */
[----:B------:R-:W-:Y:S02]  /*6d10*/  SEL R0, R0, RZ, P0 ;  /* 0x000000ff00007207 */ /* 0x000fe40000000000 */
[----:B---3--:R-:W-:-:S04]  /*6d20*/  SHF.R.U32.HI R2, RZ, 0x6, R2 ;  /* 0x00000006ff027819 */ /* 0x008fc80000011602 */
[----:B------:R-:W-:Y:S01]  /*6d30*/  SGXT.U32 R2, R2, 0x1 ;  /* 0x000000010202781a */ /* 0x000fe20000000000 */
[----:B--2---:R-:W-:-:S03]  /*6d40*/  VIADD R25, R4, UR33 ;  /* 0x0000002104197c36 */ /* 0x004fc60008000000 */
[----:B------:R-:W-:Y:S02]  /*6d50*/  LOP3.LUT R2, R2, 0x32, RZ, 0xfc, !PT ;  /* 0x0000003202027812 */ /* 0x000fe400078efcff */
[----:B------:R-:W-:Y:S04]  /*6d60*/  LDGSTS.E [R25], desc[UR42][R92.64], P6 ;  /* 0x000000005c197fae */ /* 0x000fe8000b1a102a */
[----:B------:R-:W-:Y:S01]  /*6d70*/  LDGSTS.E [R25+0x400], desc[UR42][R84.64], P6 ;  /* 0x0040000054197fae */ /* 0x000fe2000b1a102a */
[----:B-1----:R-:W-:-:S03]  /*6d80*/  SHF.R.U32.HI R124, RZ, 0x6, R124 ;  /* 0x00000006ff7c7819 */ /* 0x002fc6000001167c */
[----:B------:R-:W-:Y:S01]  /*6d90*/  LDGSTS.E [R25+0x800], desc[UR42][R76.64], P6 ;  /* 0x008000004c197fae */ /* 0x000fe2000b1a102a */
[----:B------:R-:W-:-:S03]  /*6da0*/  SGXT.U32 R124, R124, 0x1 ;  /* 0x000000017c7c781a */ /* 0x000fc60000000000 */
[----:B------:R-:W-:Y:S01]  /*6db0*/  LDGSTS.E [R25+0xc00], desc[UR42][R68.64], P6 ;  /* 0x00c0000044197fae */ /* 0x000fe2000b1a102a */
[----:B------:R-:W-:-:S03]  /*6dc0*/  LOP3.LUT R124, R124, 0x30, RZ, 0xfc, !PT ;  /* 0x000000307c7c7812 */ /* 0x000fc600078efcff */
[----:B------:R-:W-:Y:S04]  /*6dd0*/  LDGSTS.E [R25+0x1000], desc[UR42][R60.64], P6 ;  /* 0x010000003c197fae */ /* 0x000fe8000b1a102a */
        /* <DEDUP_REMOVED lines=58> */
[----:B------:R-:W-:Y:S01]  /*7180*/  LDGSTS.E [R28+0x3f00], desc[UR42][R218.64], P6 ;  /* 0x03f00000da1c7fae */ /* 0x000fe2000b1a102a */
[----:B------:R-:W-:Y:S01]  /*7190*/  ISETP.GE.AND P6, PT, R124, R225, PT ;  /* 0x000000e17c00720c */ /* 0x000fe20003fc6270 */
[----:B------:R-:W-:-:S02]  /*71a0*/  VIADD R124, R3, UR33 ;  /* 0x00000021037c7c36 */ /* 0x000fc40008000000 */
[----:B------:R-:W0:Y:S01]  /*71b0*/  LDGDEPBAR ;  /* 0x00000000000079af */ /* 0x000e220000000000 */
[----:B------:R-:W-:Y:S01]  /*71c0*/  SEL R251, RZ, 0x4, P6 ;  /* 0x00000004fffb7807 */ /* 0x000fe20003000000 */
[----:B------:R-:W-:Y:S01]  /*71d0*/  BAR.SYNC.DEFER_BLOCKING 0x0 ;  /* 0x0000000000007b1d */ /* 0x000fe20000010000 */
[----:B------:R-:W-:Y:S02]  /*71e0*/  ISETP.GE.AND P6, PT, R2, R225, PT ;  /* 0x000000e10200720c */ /* 0x000fe40003fc6270 */
[----:B------:R-:W-:-:S03]  /*71f0*/  SEL R251, R251, RZ, P0 ;  /* 0x000000fffbfb7207 */ /* 0x000fc60000000000 */
[----:B------:R-:W1:Y:S01]  /*7200*/  S2R R2, SR_TID.X ;  /* 0x0000000000027919 */ /* 0x000e620000002100 */
[----:B------:R-:W-:Y:S01]  /*7210*/  @!PT LDS RZ, [RZ] ;  /* 0x00000000fffff984 */ /* 0x000fe20000000800 */
[----:B------:R-:W-:Y:S01]  /*7220*/  @!PT LDS RZ, [RZ] ;  /* 0x00000000fffff984 */ /* 0x000fe20000000800 */
[----:B------:R-:W-:Y:S01]  /*7230*/  @!PT LDS RZ, [RZ] ;  /* 0x00000000fffff984 */ /* 0x000fe20000000800 */
[----:B------:R-:W-:Y:S01]  /*7240*/  LDGSTS.E [R124+0x1c000], desc[UR42][R220.64], P5 ;  /* 0x1c000000dc7c7fae */ /* 0x000fe2000a9a102a */
[----:B------:R-:W-:-:S03]  /*7250*/  ISETP.NE.U32.AND P5, PT, R13, RZ, PT ;  /* 0x000000ff0d00720c */ /* 0x000fc60003fa5070 */
[----:B------:R-:W5:Y:S04]  /*7260*/  LDL.LU R13, [R1+0x1c4] ;  /* 0x0001c400010d7983 */ /* 0x000f680000300800 */
[----:B------:R2:W-:Y:S06]  /*7270*/  STL [R1], R251 ;  /* 0x000000fb01007387 */ /* 0x0005ec0000100800 */
[----:B------:R-:W-:Y:S01]  /*7280*/  LDGSTS.E [R124+0x1c008], desc[UR42][R156.64], P5 ;  /* 0x1c0080009c7c7fae */ /* 0x000fe2000a9a102a */
[----:B-1----:R-:W-:-:S02]  /*7290*/  SHF.R.U32.HI R2, RZ, 0x6, R2 ;  /* 0x00000006ff027819 */ /* 0x002fc40000011602 */
[----:B--2---:R-:W-:Y:S02]  /*72a0*/  SEL R251, RZ, 0x4, P6 ;  /* 0x00000004fffb7807 */ /* 0x004fe40003000000 */
[----:B------:R-:W-:Y:S02]  /*72b0*/  ISETP.NE.U32.AND P6, PT, R12, RZ, PT ;  /* 0x000000ff0c00720c */ /* 0x000fe40003fc5070 */
[----:B------:R-:W-:Y:S01]  /*72c0*/  SGXT.U32 R2, R2, 0x1 ;  /* 0x000000010202781a */ /* 0x000fe20000000000 */
[----:B------:R-:W5:Y:S01]  /*72d0*/  LDL.LU R12, [R1+0x1c0] ;  /* 0x0001c000010c7983 */ /* 0x000f620000300800 */
[----:B------:R-:W-:Y:S02]  /*72e0*/  SEL R252, R251, RZ, P0 ;  /* 0x000000fffbfc7207 */ /* 0x000fe40000000000 */
[----:B------:R-:W-:Y:S02]  /*72f0*/  LOP3.LUT R2, R2, 0x14, RZ, 0xfc, !PT ;  /* 0x0000001402027812 */ /* 0x000fe400078efcff */
[----:B------:R-:W-:Y:S01]  /*7300*/  LOP3.LUT P5, RZ, R224, 0x20000, RZ, 0xc0, !PT ;  /* 0x00020000e0ff7812 */ /* 0x000fe200078ac0ff */
[----:B------:R1:W-:Y:S04]  /*7310*/  STL [R1+0x4], R252 ;  /* 0x000004fc01007387 */ /* 0x0003e80000100800 */
[----:B------:R-:W-:Y:S01]  /*7320*/  LDGSTS.E [R124+0x1e000], desc[UR42][R126.64], P6 ;  /* 0x1e0000007e7c7fae */ /* 0x000fe2000b1a102a */
[----:B------:R-:W-:-:S02]  /*7330*/  ISETP.GE.AND P6, PT, R2, R225, PT ;  /* 0x000000e10200720c */ /* 0x000fc40003fc6270 */
[----:B------:R-:W2:Y:S02]  /*7340*/  S2R R2, SR_TID.X ;  /* 0x0000000000027919 */ /* 0x000ea40000002100 */
[----:B------:R-:W-:Y:S02]  /*7350*/  SEL R251, RZ, 0x4, P6 ;  /* 0x00000004fffb7807 */ /* 0x000fe40003000000 */
[----:B------:R-:W-:Y:S02]  /*7360*/  ISETP.NE.U32.AND P6, PT, R11, RZ, PT ;  /* 0x000000ff0b00720c */ /* 0x000fe40003fc5070 */
[----:B------:R-:W-:Y:S01]  /*7370*/  SEL R251, R251, RZ, P0 ;  /* 0x000000fffbfb7207 */ /* 0x000fe20000000000 */
[----:B------:R-:W5:Y:S10]  /*7380*/  LDL.LU R11, [R1+0x1bc] ;  /* 0x0001bc00010b7983 */ /* 0x000f740000300800 */
[----:B------:R2:W-:Y:S01]  /*7390*/  LDGSTS.E [R124+0x1e008], desc[UR42][R122.64], P6 ;  /* 0x1e0080007a7c7fae */ /* 0x0005e2000b1a102a */
[----:B------:R-:W-:-:S03]  /*73a0*/  ISETP.NE.U32.AND P6, PT, R251, RZ, PT ;  /* 0x000000fffb00720c */ /* 0x000fc60003fc5070 */
[----:B------:R3:W-:Y:S04]  /*73b0*/  LDGSTS.E [R18+0x1c000], desc[UR42][R154.64], P5 ;  /* 0x1c0000009a127fae */ /* 0x0007e8000a9a102a */
[----:B------:R3:W-:Y:S04]  /*73c0*/  LDGSTS.E [R18+0x1c008], desc[UR42][R152.64], P2 ;  /* 0x1c00800098127fae */ /* 0x0007e800091a102a */
[----:B------:R3:W-:Y:S01]  /*73d0*/  LDGSTS.E [R18+0x1e000], desc[UR42][R120.64], P4 ;  /* 0x1e00000078127fae */ /* 0x0007e2000a1a102a */
[----:B--2---:R-:W-:-:S03]  /*73e0*/  SHF.R.U32.HI R124, RZ, 0x6, R2 ;  /* 0x00000006ff7c7819 */ /* 0x004fc60000011602 */
[----:B------:R3:W-:Y:S01]  /*73f0*/  LDGSTS.E [R18+0x1e008], desc[UR42][R118.64], P1 ;  /* 0x1e00800076127fae */ /* 0x0007e200089a102a */
[----:B------:R-:W-:-:S03]  /*7400*/  SGXT.U32 R124, R124, 0x1 ;  /* 0x000000017c7c781a */ /* 0x000fc60000000000 */
[----:B------:R3:W-:Y:S01]  /*7410*/  LDGSTS.E [R19+0x1c000], desc[UR42][R150.64], P3 ;  /* 0x1c00000096137fae */ /* 0x0007e200099a102a */
[----:B------:R-:W-:-:S04]  /*7420*/  LOP3.LUT R124, R124, 0x16, RZ, 0xfc, !PT ;  /* 0x000000167c7c7812 */ /* 0x000fc800078efcff */
[----:B------:R-:W-:Y:S02]  /*7430*/  ISETP.GE.AND P5, PT, R124, R225, PT ;  /* 0x000000e17c00720c */ /* 0x000fe40003fa6270 */
[----:B------:R-:W-:Y:S02]  /*7440*/  SHF.R.U32.HI R124, RZ, 0x6, R2 ;  /* 0x00000006ff7c7819 */ /* 0x000fe40000011602 */
[----:B------:R-:W-:Y:S02]  /*7450*/  SEL R251, RZ, 0x4, P5 ;  /* 0x00000004fffb7807 */ /* 0x000fe40002800000 */
[----:B------:R-:W-:Y:S02]  /*7460*/  SGXT.U32 R124, R124, 0x1 ;  /* 0x000000017c7c781a */ /* 0x000fe40000000000 */
[----:B------:R-:W-:Y:S02]  /*7470*/  SEL R2, R251, RZ, P0 ;  /* 0x000000fffb027207 */ /* 0x000fe40000000000 */
[----:B------:R-:W-:-:S04]  /*7480*/  LOP3.LUT R124, R124, 0x34, RZ, 0xfc, !PT ;  /* 0x000000347c7c7812 */ /* 0x000fc800078efcff */
[----:B------:R-:W-:Y:S02]  /*7490*/  ISETP.GE.AND P2, PT, R124, R225, PT ;  /* 0x000000e17c00720c */ /* 0x000fe40003f46270 */
[----:B------:R-:W2:Y:S02]  /*74a0*/  S2R R124, SR_TID.X ;  /* 0x00000000007c7919 */ /* 0x000ea40000002100 */
[----:B------:R-:W-:Y:S02]  /*74b0*/  SEL R251, RZ, 0x4, P2 ;  /* 0x00000004fffb7807 */ /* 0x000fe40001000000 */
[----:B------:R-:W-:Y:S02]  /*74c0*/  ISETP.NE.U32.AND P2, PT, R10, RZ, PT ;  /* 0x000000ff0a00720c */ /* 0x000fe40003f45070 */
[----:B------:R-:W-:Y:S01]  /*74d0*/  ISETP.NE.U32.AND P4, PT, R9, RZ, PT ;  /* 0x000000ff0900720c */ /* 0x000fe20003f85070 */
[----:B------:R3:W5:Y:S01]  /*74e0*/  LDL.LU R10, [R1+0x1b8] ;  /* 0x0001b800010a7983 */ /* 0x0007620000300800 */
[----:B------:R-:W-:-:S03]  /*74f0*/  SEL R251, R251, RZ, P0 ;  /* 0x000000fffbfb7207 */ /* 0x000fc60000000000 */
[----:B------:R3:W5:Y:S01]  /*7500*/  LDL.LU R9, [R1+0x1b4] ;  /* 0x0001b40001097983 */ /* 0x0007620000300800 */
[----:B------:R-:W-:-:S05]  /*7510*/  ISETP.NE.U32.AND P5, PT, R251, RZ, PT ;  /* 0x000000fffb00720c */ /* 0x000fca0003fa5070 */
[----:B------:R3:W-:Y:S01]  /*7520*/  LDGSTS.E [R19+0x1c008], desc[UR42][R148.64], P2 ;  /* 0x1c00800094137fae */ /* 0x0007e200091a102a */
[----:B--2---:R-:W-:-:S03]  /*7530*/  SHF.R.U32.HI R124, RZ, 0x6, R124 ;  /* 0x00000006ff7c7819 */ /* 0x004fc6000001167c */
[----:B------:R3:W-:Y:S01]  /*7540*/  LDGSTS.E [R19+0x1e000], desc[UR42][R116.64], P4 ;  /* 0x1e00000074137fae */ /* 0x0007e2000a1a102a */
[----:B------:R-:W-:-:S04]  /*7550*/  SGXT.U32 R124, R124, 0x1 ;  /* 0x000000017c7c781a */ /* 0x000fc80000000000 */
[----:B------:R-:W-:-:S04]  /*7560*/  LOP3.LUT R124, R124, 0x36, RZ, 0xfc, !PT ;  /* 0x000000367c7c7812 */ /* 0x000fc800078efcff */
[----:B------:R-:W-:Y:S02]  /*7570*/  ISETP.GE.AND P1, PT, R124, R225, PT ;  /* 0x000000e17c00720c */ /* 0x000fe40003f26270 */
[----:B------:R-:W1:Y:S01]  /*7580*/  S2R R124, SR_TID.X ;  /* 0x00000000007c7919 */ /* 0x000e620000002100 */
[----:B------:R-:W-:Y:S02]  /*7590*/  ISETP.NE.U32.AND P2, PT, R8, RZ, PT ;  /* 0x000000ff0800720c */ /* 0x000fe40003f45070 */
[----:B------:R-:W-:Y:S01]  /*75a0*/  SEL R251, RZ, 0x4, P1 ;  /* 0x00000004fffb7807 */ /* 0x000fe20000800000 */
[----:B------:R3:W5:Y:S01]  /*75b0*/  LDL.LU R8, [R1+0x1b0] ;  /* 0x0001b00001087983 */ /* 0x0007620000300800 */
[----:B------:R-:W-:-:S03]  /*75c0*/  ISETP.NE.U32.AND P4, PT, R7, RZ, PT ;  /* 0x000000ff0700720c */ /* 0x000fc60003f85070 */
[----:B------:R3:W5:Y:S06]  /*75d0*/  LDL.LU R7, [R1+0x1ac] ;  /* 0x0001ac0001077983 */ /* 0x00076c0000300800 */
[----:B------:R3:W-:Y:S04]  /*75e0*/  LDGSTS.E [R19+0x1e008], desc[UR42][R114.64], P2 ;  /* 0x1e00800072137fae */ /* 0x0007e800091a102a */
[----:B------:R3:W-:Y:S01]  /*75f0*/  LDGSTS.E [R20+0x1c000], desc[UR42][R146.64], P4 ;  /* 0x1c00000092147fae */ /* 0x0007e2000a1a102a */
[----:B-1----:R-:W-:-:S04]  /*7600*/  SHF.R.U32.HI R252, RZ, 0x6, R124 ;  /* 0x00000006fffc7819 */ /* 0x002fc8000001167c */
[----:B------:R-:W-:-:S04]  /*7610*/  SGXT.U32 R252, R252, 0x1 ;  /* 0x00000001fcfc781a */ /* 0x000fc80000000000 */
[----:B------:R-:W-:-:S04]  /*7620*/  LOP3.LUT R252, R252, 0x18, RZ, 0xfc, !PT ;  /* 0x00000018fcfc7812 */ /* 0x000fc800078efcff */
[----:B------:R-:W-:Y:S02]  /*7630*/  ISETP.GE.AND P1, PT, R252, R225, PT ;  /* 0x000000e1fc00720c */ /* 0x000fe40003f26270 */
[----:B------:R-:W2:Y:S01]  /*7640*/  LDL.LU R225, [R1+0x14] ;  /* 0x0000140001e17983 */ /* 0x000ea20000300800 */
[----:B------:R-:W1:Y:S01]  /*7650*/  S2R R252, SR_TID.X ;  /* 0x0000000000fc7919 */ /* 0x000e620000002100 */
[----:B------:R-:W-:Y:S02]  /*7660*/  SEL R124, R251, RZ, P0 ;  /* 0x000000fffb7c7207 */ /* 0x000fe40000000000 */
[----:B------:R-:W-:Y:S02]  /*7670*/  SEL R251, RZ, 0x4, P1 ;  /* 0x00000004fffb7807 */ /* 0x000fe40000800000 */
[----:B------:R-:W-:Y:S02]  /*7680*/  ISETP.NE.U32.AND P2, PT, R6, RZ, PT ;  /* 0x000000ff0600720c */ /* 0x000fe40003f45070 */
[----:B------:R3:W5:Y:S11]  /*7690*/  LDL.LU R6, [R1+0x1a8] ;  /* 0x0001a80001067983 */ /* 0x0007760000300800 */
[----:B------:R3:W-:Y:S01]  /*76a0*/  LDGSTS.E [R20+0x1c008], desc[UR42][R144.64], P2 ;  /* 0x1c00800090147fae */ /* 0x0007e200091a102a */
[----:B-1----:R-:W-:-:S04]  /*76b0*/  SHF.R.U32.HI R252, RZ, 0x6, R252 ;  /* 0x00000006fffc7819 */ /* 0x002fc800000116fc */
[----:B------:R-:W-:-:S04]  /*76c0*/  SGXT.U32 R252, R252, 0x1 ;  /* 0x00000001fcfc781a */ /* 0x000fc80000000000 */
[----:B------:R-:W-:Y:S02]  /*76d0*/  LOP3.LUT R252, R252, 0x1a, RZ, 0xfc, !PT ;  /* 0x0000001afcfc7812 */ /* 0x000fe400078efcff */
[----:B--2---:R-:W-:Y:S02]  /*76e0*/  ISETP.NE.U32.AND P4, PT, R225, RZ, PT ;  /* 0x000000ffe100720c */ /* 0x004fe40003f85070 */
[----:B------:R-:W1:Y:S11]  /*76f0*/  LDC R225, c[0x0][0x3a0] ;  /* 0x0000e800ffe17b82 */ /* 0x000e760000000800 */
[----:B------:R3:W-:Y:S01]  /*7700*/  LDGSTS.E [R20+0x1e000], desc[UR42][R112.64], P4 ;  /* 0x1e00000070147fae */ /* 0x0007e2000a1a102a */
[----:B-1----:R-:W-:-:S05]  /*7710*/  VIADD R225, R225, 0xffffffc0 ;  /* 0xffffffc0e1e17836 */ /* 0x002fca0000000000 */
[----:B------:R-:W-:Y:S02]  /*7720*/  ISETP.GE.AND P1, PT, R252, R225, PT ;  /* 0x000000e1fc00720c */ /* 0x000fe40003f26270 */
[----:B------:R-:W2:Y:S02]  /*7730*/  LDL.LU R225, [R1+0x24] ;  /* 0x0000240001e17983 */ /* 0x000ea40000300800 */
[----:B------:R-:W-:-:S04]  /*7740*/  SEL R252, RZ, 0x4, P1 ;  /* 0x00000004fffc7807 */ /* 0x000fc80000800000 */
[----:B------:R-:W-:-:S04]  /*7750*/  SEL R252, R252, RZ, P0 ;  /* 0x000000fffcfc7207 */ /* 0x000fc80000000000 */
[----:B------:R-:W-:Y:S02]  /*7760*/  ISETP.NE.U32.AND P4, PT, R252, RZ, PT ;  /* 0x000000fffc00720c */ /* 0x000fe40003f85070 */
[----:B------:R-:W1:Y:S01]  /*7770*/  S2R R252, SR_TID.X ;  /* 0x0000000000fc7919 */ /* 0x000e620000002100 */
        /* <DEDUP_REMOVED lines=11> */
[----:B------:R-:W2:Y:S02]  /*7830*/  LDL.LU R225, [R1] ;  /* 0x0000000001e17983 */ /* 0x000ea40000300800 */
[----:B------:R-:W-:-:S04]  /*7840*/  SEL R252, RZ, 0x4, P1 ;  /* 0x00000004fffc7807 */ /* 0x000fc80000800000 */
[----:B------:R-:W-:-:S04]  /*7850*/  SEL R252, R252, RZ, P0 ;  /* 0x000000fffcfc7207 */ /* 0x000fc80000000000 */
[----:B------:R-:W-:Y:S02]  /*7860*/  ISETP.NE.U32.AND P2, PT, R252, RZ, PT ;  /* 0x000000fffc00720c */ /* 0x000fe40003f45070 */
[----:B------:R-:W1:Y:S01]  /*7870*/  S2R R252, SR_TID.X ;  /* 0x0000000000fc7919 */ /* 0x000e620000002100 */
[----:B------:R-:W-:-:S04]  /*7880*/  LOP3.LUT R224, R224, 0xfffeffff, RZ, 0xc0, !PT ;  /* 0xfffeffffe0e07812 */ /* 0x000fc800078ec0ff */
[----:B------:R-:W-:Y:S02]  /*7890*/  @P4 LOP3.LUT R224, R224, 0x10000, RZ, 0xfc, !PT ;  /* 0x00010000e0e04812 */ /* 0x000fe400078efcff */
        /* <DEDUP_REMOVED lines=15> */
[----:B------:R-:W1:Y:S02]  /*7990*/  S2R R252, SR_TID.X ;  /* 0x0000000000fc7919 */ /* 0x000e640000002100 */
[----:B-1----:R-:W-:-:S04]  /*79a0*/  SHF.R.U32.HI R252, RZ, 0x6, R252 ;  /* 0x00000006fffc7819 */ /* 0x002fc800000116fc */
[----:B------:R-:W-:-:S04]  /*79b0*/  SGXT.U32 R252, R252, 0x1 ;  /* 0x00000001fcfc781a */ /* 0x000fc80000000000 */
[----:B------:R-:W-:Y:S02]  /*79c0*/  LOP3.LUT R252, R252, 0x1c, RZ, 0xfc, !PT ;  /* 0x0000001cfcfc7812 */ /* 0x000fe400078efcff */
[----:B------:R-:W-:Y:S01]  /*79d0*/  SEL R251, R251, RZ, P0 ;  /* 0x000000fffbfb7207 */ /* 0x000fe20000000000 */
[----:B------:R-:W-:Y:S02]  /*79e0*/  USHF.L.U32 UR14, UR17, 0x6, URZ ;  /* 0x00000006110e7899 */ /* 0x000fe400080006ff */
[----:B------:R-:W-:Y:S01]  /*79f0*/  USHF.R.S32.HI UR10, URZ, 0x1f, UR11 ;  /* 0x0000001fff0a7899 */ /* 0x000fe2000801140b */
[----:B--2---:R-:W-:Y:S02]  /*7a00*/  ISETP.NE.U32.AND P4, PT, R225, RZ, PT ;  /* 0x000000ffe100720c */ /* 0x004fe40003f85070 */
[----:B------:R-:W1:Y:S11]  /*7a10*/  LDC R225, c[0x0][0x3a0] ;  /* 0x0000e800ffe17b82 */ /* 0x000e760000000800 */
[----:B------:R3:W-:Y:S01]  /*7a20*/  LDGSTS.E [R21+0x1e008], desc[UR42][R106.64], P4 ;  /* 0x1e0080006a157fae */ /* 0x0007e2000a1a102a */
[----:B-1----:R-:W-:Y:S01]  /*7a30*/  VIADD R225, R225, 0xffffffc0 ;  /* 0xffffffc0e1e17836 */ /* 0x002fe20000000000 */
[----:B------:R-:W-:-:S02]  /*7a40*/  ISETP.NE.U32.AND P4, PT, R2, RZ, PT ;  /* 0x000000ff0200720c */ /* 0x000fc40003f85070 */
[----:B------:R3:W-:Y:S02]  /*7a50*/  LDGSTS.E [R22+0x1c000], desc[UR42][R138.64], P6 ;  /* 0x1c0000008a167fae */ /* 0x0007e4000b1a102a */
[----:B------:R-:W-:-:S04]  /*7a60*/  ISETP.GE.AND P3, PT, R252, R225, PT ;  /* 0x000000e1fc00720c */ /* 0x000fc80003f66270 */
[----:B------:R-:W-:-:S04]  /*7a70*/  SEL R252, RZ, 0x4, P3 ;  /* 0x00000004fffc7807 */ /* 0x000fc80001800000 */
[----:B------:R-:W-:Y:S01]  /*7a80*/  SEL R252, R252, RZ, P0 ;  /* 0x000000fffcfc7207 */ /* 0x000fe20000000000 */
[----:B------:R-:W1:Y:S03]  /*7a90*/  S2R R2, SR_TID.X ;  /* 0x0000000000027919 */ /* 0x000e660000002100 */
[----:B------:R-:W-:Y:S01]  /*7aa0*/  ISETP.NE.U32.AND P3, PT, R252, RZ, PT ;  /* 0x000000fffc00720c */ /* 0x000fe20003f65070 */
[----:B------:R3:W-:Y:S01]  /*7ab0*/  LDGSTS.E [R22+0x1c008], desc[UR42][R136.64], P4 ;  /* 0x1c00800088167fae */ /* 0x0007e2000a1a102a */
[----:B------:R-:W2:Y:S03]  /*7ac0*/  S2R R252, SR_TID.X ;  /* 0x0000000000fc7919 */ /* 0x000ea60000002100 */
[----:B------:R3:W-:Y:S01]  /*7ad0*/  LDGSTS.E [R22+0x1e000], desc[UR42][R104.64], P5 ;  /* 0x1e00000068167fae */ /* 0x0007e2000a9a102a */
[----:B--2---:R-:W-:-:S04]  /*7ae0*/  LEA.HI R252, R252, 0x1e, RZ, 0x1a ;  /* 0x0000001efcfc7811 */ /* 0x004fc800078fd0ff */
[----:B------:R-:W-:Y:S02]  /*7af0*/  ISETP.GE.AND P6, PT, R252, R225, PT ;  /* 0x000000e1fc00720c */ /* 0x000fe40003fc6270 */
[----:B-1----:R-:W-:Y:S02]  /*7b00*/  SHF.R.U32.HI R2, RZ, 0x6, R2 ;  /* 0x00000006ff027819 */ /* 0x002fe40000011602 */
[----:B------:R-:W-:Y:S02]  /*7b10*/  SEL R252, RZ, 0x4, P6 ;  /* 0x00000004fffc7807 */ /* 0x000fe40003000000 */
[----:B------:R-:W-:Y:S02]  /*7b20*/  SGXT.U32 R2, R2, 0x1 ;  /* 0x000000010202781a */ /* 0x000fe40000000000 */
[----:B------:R-:W-:-:S04]  /*7b30*/  SEL R252, R252, RZ, P0 ;  /* 0x000000fffcfc7207 */ /* 0x000fc80000000000 */
[----:B------:R-:W-:Y:S02]  /*7b40*/  ISETP.NE.U32.AND P5, PT, R252, RZ, PT ;  /* 0x000000fffc00720c */ /* 0x000fe40003fa5070 */
[----:B------:R-:W-:-:S04]  /*7b50*/  LOP3.LUT R252, R2, 0x3c, RZ, 0xfc, !PT ;  /* 0x0000003c02fc7812 */ /* 0x000fc800078efcff */
[----:B------:R-:W-:-:S04]  /*7b60*/  ISETP.GE.AND P6, PT, R252, R225, PT ;  /* 0x000000e1fc00720c */ /* 0x000fc80003fc6270 */
[----:B------:R-:W-:Y:S02]  /*7b70*/  SEL R252, RZ, 0x4, P6 ;  /* 0x00000004fffc7807 */ /* 0x000fe40003000000 */
[----:B------:R-:W-:Y:S02]  /*7b80*/  ISETP.NE.U32.AND P6, PT, R251, RZ, PT ;  /* 0x000000fffb00720c */ /* 0x000fe40003fc5070 */
[----:B------:R-:W1:Y:S01]  /*7b90*/  S2R R251, SR_TID.X ;  /* 0x0000000000fb7919 */ /* 0x000e620000002100 */
[----:B------:R-:W-:Y:S02]  /*7ba0*/  ISETP.NE.U32.AND P4, PT, R124, RZ, PT ;  /* 0x000000ff7c00720c */ /* 0x000fe40003f85070 */
[----:B------:R-:W-:Y:S01]  /*7bb0*/  SEL R252, R252, RZ, P0 ;  /* 0x000000fffcfc7207 */ /* 0x000fe20000000000 */
[----:B------:R-:W2:Y:S10]  /*7bc0*/  LDC R124, c[0x0][0x3a0] ;  /* 0x0000e800ff7c7b82 */ /* 0x000eb40000000800 */
[----:B------:R3:W-:Y:S01]  /*7bd0*/  LDGSTS.E [R22+0x1e008], desc[UR42][R102.64], P4 ;  /* 0x1e00800066167fae */ /* 0x0007e2000a1a102a */
[----:B------:R-:W-:-:S03]  /*7be0*/  LOP3.LUT P4, RZ, R224, 0x10000, RZ, 0xc0, !PT ;  /* 0x00010000e0ff7812 */ /* 0x000fc6000788c0ff */
[----:B------:R3:W-:Y:S10]  /*7bf0*/  LDGSTS.E [R23+0x1c000], desc[UR42][R134.64], P6 ;  /* 0x1c00000086177fae */ /* 0x0007f4000b1a102a */
[----:B------:R3:W-:Y:S01]  /*7c00*/  LDGSTS.E [R23+0x1c008], desc[UR42][R132.64], P4 ;  /* 0x1c00800084177fae */ /* 0x0007e2000a1a102a */
[----:B-1----:R-:W-:-:S03]  /*7c10*/  LEA.HI R224, R251, 0x3e, RZ, 0x1a ;  /* 0x0000003efbe07811 */ /* 0x002fc600078fd0ff */
[----:B------:R3:W-:Y:S01]  /*7c20*/  LDGSTS.E [R23+0x1e000], desc[UR42][R100.64], P2 ;  /* 0x1e00000064177fae */ /* 0x0007e200091a102a */
[----:B------:R-:W-:Y:S02]  /*7c30*/  LOP3.LUT R251, R251, 0x3f, RZ, 0xc0, !PT ;  /* 0x0000003ffbfb7812 */ /* 0x000fe400078ec0ff */
[-C--:B------:R-:W-:Y:S01]  /*7c40*/  ISETP.GE.AND P2, PT, R224, R225.reuse, PT ;  /* 0x000000e1e000720c */ /* 0x080fe20003f46270 */
[----:B------:R3:W-:Y:S03]  /*7c50*/  LDGSTS.E [R23+0x1e008], desc[UR42][R98.64], P1 ;  /* 0x1e00800062177fae */ /* 0x0007e600089a102a */
[----:B------:R-:W-:Y:S01]  /*7c60*/  SEL R224, RZ, 0x4, P2 ;  /* 0x00000004ffe07807 */ /* 0x000fe20001000000 */
[----:B------:R3:W-:Y:S01]  /*7c70*/  LDGSTS.E [R24+0x1c000], desc[UR42][R130.64], P3 ;  /* 0x1c00000082187fae */ /* 0x0007e200099a102a */
[----:B------:R-:W-:Y:S02]  /*7c80*/  ISETP.GE.AND P2, PT, R251, R225, PT ;  /* 0x000000e1fb00720c */ /* 0x000fe40003f46270 */
[----:B------:R-:W-:Y:S01]  /*7c90*/  SEL R224, R224, RZ, P0 ;  /* 0x000000ffe0e07207 */ /* 0x000fe20000000000 */
[----:B------:R3:W-:Y:S01]  /*7ca0*/  LDGSTS.E [R24+0x1c008], desc[UR42][R128.64], P5 ;  /* 0x1c00800080187fae */ /* 0x0007e2000a9a102a */
[----:B------:R-:W-:-:S02]  /*7cb0*/  SEL R225, RZ, 0x4, P2 ;  /* 0x00000004ffe17807 */ /* 0x000fc40001000000 */
[----:B------:R-:W-:Y:S02]  /*7cc0*/  ISETP.NE.U32.AND P4, PT, R252, RZ, PT ;  /* 0x000000fffc00720c */ /* 0x000fe40003f85070 */
[----:B------:R-:W-:Y:S02]  /*7cd0*/  SEL R225, R225, RZ, P0 ;  /* 0x000000ffe1e17207 */ /* 0x000fe40000000000 */
[----:B------:R-:W-:Y:S02]  /*7ce0*/  ISETP.NE.U32.AND P2, PT, R224, RZ, PT ;  /* 0x000000ffe000720c */ /* 0x000fe40003f45070 */
[----:B------:R-:W-:Y:S01]  /*7cf0*/  ISETP.NE.U32.AND P0, PT, R225, RZ, PT ;  /* 0x000000ffe100720c */ /* 0x000fe20003f05070 */
[----:B------:R-:W-:-:S04]  /*7d00*/  IMAD.U32 R224, RZ, RZ, UR14 ;  /* 0x0000000effe07e24 */ /* 0x000fc8000f8e00ff */
[C---:B------:R-:W-:Y:S02]  /*7d10*/  IMAD.WIDE R92, R224.reuse, 0x4, R92 ;  /* 0x00000004e05c7825 */ /* 0x040fe400078e025c */
[----:B------:R3:W-:Y:S02]  /*7d20*/  LDGSTS.E [R24+0x1e000], desc[UR42][R96.64], P4 ;  /* 0x1e00000060187fae */ /* 0x0007e4000a1a102a */
[C---:B------:R-:W-:Y:S02]  /*7d30*/  IMAD.WIDE R84, R224.reuse, 0x4, R84 ;  /* 0x00000004e0547825 */ /* 0x040fe400078e0254 */
[----:B------:R3:W-:Y:S02]  /*7d40*/  LDGSTS.E [R24+0x1e008], desc[UR42][R94.64], P2 ;  /* 0x1e0080005e187fae */ /* 0x0007e400091a102a */
[C---:B------:R-:W-:Y:S02]  /*7d50*/  IMAD.WIDE R76, R224.reuse, 0x4, R76 ;  /* 0x00000004e04c7825 */ /* 0x040fe400078e024c */
[----:B------:R-:W0:Y:S02]  /*7d60*/  LDGDEPBAR ;  /* 0x00000000000079af */ /* 0x000e240000000000 */
[----:B------:R-:W-:-:S02]  /*7d70*/  IMAD.WIDE R68, R224, 0x4, R68 ;  /* 0x00000004e0447825 */ /* 0x000fc400078e0244 */
[----:B------:R3:W-:Y:S02]  /*7d80*/  LDGSTS.E [R25+0x8000], desc[UR42][R92.64], P0 ;  /* 0x080000005c197fae */ /* 0x0007e400081a102a */
[C---:B------:R-:W-:Y:S02]  /*7d90*/  IMAD.WIDE R60, R224.reuse, 0x4, R60 ;  /* 0x00000004e03c7825 */ /* 0x040fe400078e023c */
[----:B------:R3:W-:Y:S02]  /*7da0*/  LDGSTS.E [R25+0x8400], desc[UR42][R84.64], P0 ;  /* 0x0840000054197fae */ /* 0x0007e400081a102a */
[C---:B------:R-:W-:Y:S02]  /*7db0*/  IMAD.WIDE R52, R224.reuse, 0x4, R52 ;  /* 0x00000004e0347825 */ /* 0x040fe400078e0234 */
[----:B------:R3:W-:Y:S02]  /*7dc0*/  LDGSTS.E [R25+0x8800], desc[UR42][R76.64], P0 ;  /* 0x088000004c197fae */ /* 0x0007e400081a102a */
        /* <DEDUP_REMOVED lines=116> */
[----:B--2---:R-:W-:Y:S02]  /*8510*/  VIADD R224, R124, 0xffffff80 ;  /* 0xffffff807ce07836 */ /* 0x004fe40000000000 */
[----:B------:R3:W-:Y:S04]  /*8520*/  LDGSTS.E [R28+0xb700], desc[UR42][R164.64], P0 ;  /* 0x0b700000a41c7fae */ /* 0x0007e800081a102a */
[----:B------:R3:W-:Y:S04]  /*8530*/  LDGSTS.E [R28+0xbb00], desc[UR42][R210.64], P0 ;  /* 0x0bb00000d21c7fae */ /* 0x0007e800081a102a */
[----:B------:R3:W-:Y:S04]  /*8540*/  LDGSTS.E [R28+0xbf00], desc[UR42][R218.64], P0 ;  /* 0x0bf00000da1c7fae */ /* 0x0007e800081a102a */
[----:B------:R-:W0:Y:S01]  /*8550*/  LDGDEPBAR ;  /* 0x00000000000079af */ /* 0x000e220000000000 */
[----:B------:R-:W-:Y:S01]  /*8560*/  ISETP.GE.AND P0, PT, R2, R224, PT ;  /* 0x000000e00200720c */ /* 0x000fe20003f06270 */
[----:B------:R-:W-:Y:S01]  /*8570*/  VIADD R251, R124, 0x3f ;  /* 0x0000003f7cfb7836 */ /* 0x000fe20000000000 */
[----:B------:R-:W-:-:S02]  /*8580*/  USHF.L.U32 UR69, UR11, 0x2, URZ ;  /* 0x000000020b457899 */ /* 0x000fc400080006ff */
[----:B------:R-:W-:Y:S02]  /*8590*/  SEL R225, RZ, 0x4, P0 ;  /* 0x00000004ffe17807 */ /* 0x000fe40000000000 */
[----:B------:R-:W-:Y:S01]  /*85a0*/  ISETP.NE.U32.AND P0, PT, RZ, UR7, PT ;  /* 0x00000007ff007c0c */ /* 0x000fe2000bf05070 */
[----:B------:R-:W-:Y:S01]  /*85b0*/  USHF.L.U64.HI UR41, UR11, 0x2, UR10 ;  /* 0x000000020b297899 */ /* 0x000fe2000801020a */
[----:B------:R-:W-:Y:S02]  /*85c0*/  IADD3 R220, P1, PT, R220, UR69, RZ ;  /* 0x00000045dcdc7c10 */ /* 0x000fe4000ff3e0ff */
[----:B------:R-:W-:-:S03]  /*85d0*/  ISETP.LT.OR P2, PT, R251, 0x40, P0 ;  /* 0x00000040fb00780c */ /* 0x000fc60000741670 */
[----:B------:R-:W-:Y:S02]  /*85e0*/  IADD3.X R221, PT, PT, R221, UR41, RZ, P1, !PT ;  /* 0x00000029dddd7c10 */ /* 0x000fe40008ffe4ff */
[----:B------:R-:W-:-:S04]  /*85f0*/  ISETP.GT.AND P1, PT, R251, 0xbf, PT ;  /* 0x000000bffb00780c */ /* 0x000fc80003f24270 */
[----:B------:R-:W-:Y:S01]  /*8600*/  SEL R225, R225, RZ, P1 ;  /* 0x000000ffe1e17207 */ /* 0x000fe20000800000 */
[----:B------:R-:W-:-:S04]  /*8610*/  DEPBAR.LE SB0, 0x2 ;  /* 0x000080800000791a */ /* 0x000fc80000000000 */
[----:B------:R-:W-:Y:S01]  /*8620*/  BAR.SYNC.DEFER_BLOCKING 0x0 ;  /* 0x0000000000007b1d */ /* 0x000fe20000010000 */
[----:B------:R-:W-:-:S05]  /*8630*/  ISETP.NE.U32.AND P3, PT, R225, RZ, PT ;  /* 0x000000ffe100720c */ /* 0x000fca0003f65070 */
[----:B---3--:R-:W-:Y:S08]  /*8640*/  @P2 BRA `(.L_x_6) ;  /* 0x0000000000d82947 */ /* 0x008ff00003800000 */
[----:B------:R-:W-:Y:S02]  /*8650*/  USHF.R.U32.HI UR8, URZ, 0x4, UR33 ;  /* 0x00000004ff087899 */ /* 0x000fe40008011621 */
[----:B------:R-:W-:Y:S02]  /*8660*/  UIADD3 UR5, UPT, UPT, UR33, 0x18000, URZ ;  /* 0x0001800021057890 */ /* 0x000fe4000fffe0ff */
[----:B------:R-:W-:Y:S02]  /*8670*/  USGXT.U32 UR8, UR8, 0xe ;  /* 0x0000000e0808789a */ /* 0x000fe40008000000 */
[----:B------:R-:W-:Y:S02]  /*8680*/  USHF.R.U32.HI UR5, URZ, 0x4, UR5 ;  /* 0x00000004ff057899 */ /* 0x000fe40008011605 */
[----:B------:R-:W-:Y:S02]  /*8690*/  UIADD3 UR26, UP1, UPT, UR8, 0x2, URZ ;  /* 0x00000002081a7890 */ /* 0x000fe4000ff3e0ff */
[----:B------:R-:W-:Y:S01]  /*86a0*/  USGXT.U32 UR12, UR5, 0xe ;  /* 0x0000000e050c789a */ /* 0x000fe20008000000 */
[----:B------:R-:W-:Y:S01]  /*86b0*/  UMOV UR4, URZ ;  /* 0x000000ff00047c82 */ /* 0x000fe20008000000 */
[----:B------:R-:W-:Y:S01]  /*86c0*/  UMOV UR6, URZ ;  /* 0x000000ff00067c82 */ /* 0x000fe20008000000 */
[----:B------:R-:W-:-:S02]  /*86d0*/  UIADD3.X UR27, UPT, UPT, UR4, 0x40004040, URZ, UP1, !UPT ;  /* 0x40004040041b7890 */ /* 0x000fc40008ffe4ff */
[----:B------:R-:W-:Y:S01]  /*86e0*/  UIADD3 UR44, UP1, UPT, UR12, 0x2, URZ ;  /* 0x000000020c2c7890 */ /* 0x000fe2000ff3e0ff */
[----:B------:R-:W-:Y:S01]  /*86f0*/  UMOV UR4, UR40 ;  /* 0x0000002800047c82 */ /* 0x000fe20008000000 */
[----:B------:R-:W-:Y:S02]  /*8700*/  UMOV UR5, URZ ;  /* 0x000000ff00057c82 */ /* 0x000fe40008000000 */
[----:B------:R-:W-:Y:S01]  /*8710*/  UIADD3.X UR45, UPT, UPT, UR6, 0x40004040, URZ, UP1, !UPT ;  /* 0x40004040062d7890 */ /* 0x000fe20008ffe4ff */
[----:B------:R-:W-:Y:S01]  /*8720*/  UMOV UR15, UR4 ;  /* 0x00000004000f7c82 */ /* 0x000fe20008000000 */
[----:B------:R-:W-:Y:S02]  /*8730*/  UIADD3.64 UR6, UPT, UPT, UR26, 0x2, URZ ;  /* 0x000000021a067897 */ /* 0x000fe4000fffe0ff */
[----:B------:R-:W-:Y:S02]  /*8740*/  UIADD3.64 UR4, UPT, UPT, UR44, 0x2, URZ ;  /* 0x000000022c047897 */ /* 0x000fe4000fffe0ff */
[----:B------:R-:W-:-:S02]  /*8750*/  UIADD3.64 UR48, UPT, UPT, UR26, 0x4, URZ ;  /* 0x000000041a307897 */ /* 0x000fc4000fffe0ff */
[----:B------:R-:W-:Y:S02]  /*8760*/  UIADD3.64 UR46, UPT, UPT, UR44, 0x4, URZ ;  /* 0x000000042c2e7897 */ /* 0x000fe4000fffe0ff */
[----:B------:R-:W-:Y:S02]  /*8770*/  UIADD3.64 UR52, UPT, UPT, UR26, 0x3fe, URZ ;  /* 0x000003fe1a347897 */ /* 0x000fe4000fffe0ff */
[----:B------:R-:W-:Y:S02]  /*8780*/  UIADD3.64 UR50, UPT, UPT, UR44, 0x1fe, URZ ;  /* 0x000001fe2c327897 */ /* 0x000fe4000fffe0ff */
[----:B------:R-:W-:Y:S02]  /*8790*/  UIADD3.64 UR56, UPT, UPT, UR26, 0x400, URZ ;  /* 0x000004001a387897 */ /* 0x000fe4000fffe0ff */
[----:B------:R-:W-:Y:S02]  /*87a0*/  UIADD3.64 UR54, UPT, UPT, UR44, 0x200, URZ ;  /* 0x000002002c367897 */ /* 0x000fe4000fffe0ff */
[----:B------:R-:W-:-:S02]  /*87b0*/  UIADD3.64 UR60, UPT, UPT, UR26, 0x402, URZ ;  /* 0x000004021a3c7897 */ /* 0x000fc4000fffe0ff */
[----:B------:R-:W-:Y:S01]  /*87c0*/  UIADD3.64 UR58, UPT, UPT, UR44, 0x202, URZ ;  /* 0x000002022c3a7897 */ /* 0x000fe2000fffe0ff */
[----:B------:R-:W-:Y:S01]  /*87d0*/  UMOV UR20, 0x0 ;  /* 0x0000000000147882 */ /* 0x000fe20000000000 */
[----:B------:R-:W-:Y:S01]  /*87e0*/  UMOV UR21, 0x4200910 ;  /* 0x0420091000157882 */ /* 0x000fe20000000000 */
[----:B------:R-:W-:Y:S01]  /*87f0*/  UIADD3.64 UR64, UPT, UPT, UR26, 0x404, URZ ;  /* 0x000004041a407897 */ /* 0x000fe2000fffe0ff */
[----:B------:R-:W-:Y:S01]  /*8800*/  UMOV UR9, 0x40004040 ;  /* 0x4000404000097882 */ /* 0x000fe20000000000 */
[----:B------:R-:W-:Y:S01]  /*8810*/  UIADD3.64 UR62, UPT, UPT, UR44, 0x204, URZ ;  /* 0x000002042c3e7897 */ /* 0x000fe2000fffe0ff */
[----:B------:R-:W-:Y:S01]  /*8820*/  UMOV UR13, 0x40004040 ;  /* 0x40004040000d7882 */ /* 0x000fe20000000000 */
[----:B------:R-:W-:Y:S01]  /*8830*/  UMOV UR22, 0x0 ;  /* 0x0000000000167882 */ /* 0x000fe20000000000 */
[----:B------:R-:W-:Y:S01]  /*8840*/  UMOV UR23, 0x4200910 ;  /* 0x0420091000177882 */ /* 0x000fe20000000000 */
[----:B------:R-:W-:Y:S01]  /*8850*/  UMOV UR18, 0x0 ;  /* 0x0000000000127882 */ /* 0x000fe20000000000 */
[----:B------:R-:W-:Y:S01]  /*8860*/  UMOV UR19, 0x4200910 ;  /* 0x0420091000137882 */ /* 0x000fe20000000000 */
[----:B------:R1:W-:Y:S01]  /*8870*/  UTCHMMA gdesc[UR12], gdesc[UR8], tmem[UR32], tmem[UR20], idesc[UR21], !UPT ;  /* 0x00ff14080c0075ea */ /* 0x0003e2000f800020 */
[----:B------:R-:W-:Y:S01]  /*8880*/  UMOV UR28, 0x0 ;  /* 0x00000000001c7882 */ /* 0x000fe20000000000 */
[----:B------:R-:W-:Y:S01]  /*8890*/  UMOV UR29, 0x4200910 ;  /* 0x04200910001d7882 */ /* 0x000fe20000000000 */
[----:B------:R1:W-:Y:S01]  /*88a0*/  UTCHMMA gdesc[UR44], gdesc[UR26], tmem[UR32], tmem[UR22], idesc[UR23], UPT ;  /* 0x00ff161a2c0075ea */ /* 0x0003e2000b800020 */
        /* <DEDUP_REMOVED lines=12> */
[----:B------:R1:W-:Y:S01]  /*8970*/  UTCHMMA gdesc[UR58], gdesc[UR60], tmem[UR32], tmem[UR34], idesc[UR35], UPT ;  /* 0x00ff223c3a0075ea */ /* 0x0003e2000b800020 */
[----:B------:R1:W-:Y:S01]  /*8980*/  UTCHMMA gdesc[UR62], gdesc[UR64], tmem[UR32], tmem[UR38], idesc[UR39], UPT ;  /* 0x00ff26403e0075ea */ /* 0x0003e2000b800020 */
[----:B------:R1:W-:Y:S01]  /*8990*/  UTCBAR [UR15], URZ ;  /* 0x000000ff0f0073e9 */ /* 0x0003e200080000ff */
[----:B------:R-:W-:Y:S01]  /*89a0*/  NOP ;  /* 0x0000000000007918 */ /* 0x000fe20000000000 */
.L_x_6:
[----:B------:R-:W-:Y:S01]  /*89b0*/  BAR.SYNC.DEFER_BLOCKING 0x0 ;  /* 0x0000000000007b1d */ /* 0x000fe20000010000 */
[----:B------:R-:W-:Y:S01]  /*89c0*/  LOP3.LUT R225, R2, 0x2, RZ, 0xfc, !PT ;  /* 0x0000000202e17812 */ /* 0x000fe200078efcff */
[----:B------:R-:W-:Y:S01]  /*89d0*/  VIADD R252, R3, UR33 ;  /* 0x0000002103fc7c36 */ /* 0x000fe20008000000 */
[----:B------:R-:W-:Y:S01]  /*89e0*/  IADD3 R126, P4, PT, R126, UR69, RZ ;  /* 0x000000457e7e7c10 */ /* 0x000fe2000ff9e0ff */
[----:B-1----:R-:W-:Y:S01]  /*89f0*/  USHF.R.S32.HI UR12, URZ, 0x1f, UR14 ;  /* 0x0000001fff0c7899 */ /* 0x002fe2000801140e */
[----:B------:R-:W-:Y:S01]  /*8a00*/  ISETP.GE.AND P2, PT, R225, R224, PT ;  /* 0x000000e0e100720c */ /* 0x000fe20003f46270 */
[----:B------:R-:W-:Y:S01]  /*8a10*/  USHF.L.U32 UR71, UR14, 0x2, URZ ;  /* 0x000000020e477899 */ /* 0x000fe200080006ff */
[----:B------:R-:W-:Y:S01]  /*8a20*/  LOP3.LUT R225, R2, 0x22, RZ, 0xfc, !PT ;  /* 0x0000002202e17812 */ /* 0x000fe200078efcff */
[----:B------:R-:W-:Y:S01]  /*8a30*/  USHF.L.U64.HI UR72, UR14, 0x2, UR12 ;  /* 0x000000020e487899 */ /* 0x000fe2000801020c */
[----:B------:R-:W-:Y:S01]  /*8a40*/  IADD3.X R127, PT, PT, R127, UR41, RZ, P4, !PT ;  /* 0x000000297f7f7c10 */ /* 0x000fe2000a7fe4ff */
[----:B------:R-:W-:Y:S01]  /*8a50*/  UMOV UR7, URZ ;  /* 0x000000ff00077c82 */ /* 0x000fe20008000000 */
[----:B------:R-:W-:-:S02]  /*8a60*/  IADD3 R122, P4, PT, R122, UR69, RZ ;  /* 0x000000457a7a7c10 */ /* 0x000fc4000ff9e0ff */
[----:B------:R-:W-:Y:S02]  /*8a70*/  IADD3 R112, P5, PT, R112, UR69, RZ ;  /* 0x0000004570707c10 */ /* 0x000fe4000ffbe0ff */
[----:B------:R-:W-:Y:S02]  /*8a80*/  IADD3.X R123, PT, PT, R123, UR41, RZ, P4, !PT ;  /* 0x000000297b7b7c10 */ /* 0x000fe4000a7fe4ff */
[----:B------:R-:W-:Y:S01]  /*8a90*/  IADD3.X R113, PT, PT, R113, UR41, RZ, P5, !PT ;  /* 0x0000002971717c10 */ /* 0x000fe2000affe4ff */
[----:B------:R-:W-:Y:S01]  /*8aa0*/  @!PT LDS RZ, [RZ] ;  /* 0x00000000fffff984 */ /* 0x000fe20000000800 */
[----:B------:R-:W-:Y:S01]  /*8ab0*/  @!PT LDS RZ, [RZ] ;  /* 0x00000000fffff984 */ /* 0x000fe20000000800 */
[----:B------:R-:W-:Y:S01]  /*8ac0*/  @!PT LDS RZ, [RZ] ;  /* 0x00000000fffff984 */ /* 0x000fe20000000800 */
[----:B------:R1:W-:Y:S01]  /*8ad0*/  LDGSTS.E [R252+0x20000], desc[UR42][R220.64], P3 ;  /* 0x20000000dcfc7fae */ /* 0x0003e200099a102a */
[----:B------:R-:W-:-:S04]  /*8ae0*/  IADD3 R156, P3, PT, R156, UR69, RZ ;  /* 0x000000459c9c7c10 */ /* 0x000fc8000ff7e0ff */
[----:B------:R-:W-:Y:S02]  /*8af0*/  IADD3.X R157, PT, PT, R157, UR41, RZ, P3, !PT ;  /* 0x000000299d9d7c10 */ /* 0x000fe40009ffe4ff */
[----:B------:R-:W-:Y:S02]  /*8b00*/  ISETP.GE.AND P3, PT, R225, R224, PT ;  /* 0x000000e0e100720c */ /* 0x000fe40003f66270 */
[C---:B------:R-:W-:Y:S02]  /*8b10*/  LOP3.LUT R225, R2.reuse, 0x6, RZ, 0xfc, !PT ;  /* 0x0000000602e17812 */ /* 0x040fe400078efcff */
[----:B-1----:R-:W-:Y:S01]  /*8b20*/  SEL R220, RZ, 0x4, P2 ;  /* 0x00000004ffdc7807 */ /* 0x002fe20001000000 */
[----:B------:R-:W-:Y:S01]  /*8b30*/  VIADD R221, R3, UR33 ;  /* 0x0000002103dd7c36 */ /* 0x000fe20008000000 */
[----:B------:R-:W-:Y:S02]  /*8b40*/  LOP3.LUT R252, R2, 0x20, RZ, 0xfc, !PT ;  /* 0x0000002002fc7812 */ /* 0x000fe400078efcff */
[----:B------:R-:W-:-:S04]  /*8b50*/  SEL R220, R220, RZ, P1 ;  /* 0x000000ffdcdc7207 */ /* 0x000fc80000800000 */
[----:B------:R-:W-:-:S13]  /*8b60*/  ISETP.NE.U32.AND P2, PT, R220, RZ, PT ;  /* 0x000000ffdc00720c */ /* 0x000fda0003f45070 */
[----:B------:R1:W-:Y:S01]  /*8b70*/  LDGSTS.E [R221+0x20008], desc[UR42][R156.64], P2 ;  /* 0x200080009cdd7fae */ /* 0x0003e200091a102a */
[----:B------:R-:W-:Y:S02]  /*8b80*/  ISETP.GE.AND P2, PT, R252, R224, PT ;  /* 0x000000e0fc00720c */ /* 0x000fe40003f46270 */
[----:B------:R-:W-:Y:S02]  /*8b90*/  LOP3.LUT R252, R2, 0x4, RZ, 0xfc, !PT ;  /* 0x0000000402fc7812 */ /* 0x000fe400078efcff */
[----:B-1----:R-:W-:Y:S02]  /*8ba0*/  SEL R157, RZ, 0x4, P2 ;  /* 0x00000004ff9d7807 */ /* 0x002fe40001000000 */
[----:B------:R-:W-:Y:S02]  /*8bb0*/  SEL R156, RZ, 0x4, P3 ;  /* 0x00000004ff9c7807 */ /* 0x000fe40001800000 */
[----:B------:R-:W-:Y:S02]  /*8bc0*/  SEL R157, R157, RZ, P1 ;  /* 0x000000ff9d9d7207 */ /* 0x000fe40000800000 */
[----:B------:R-:W-:-:S02]  /*8bd0*/  SEL R156, R156, RZ, P1 ;  /* 0x000000ff9c9c7207 */ /* 0x000fc40000800000 */
[----:B------:R-:W-:Y:S02]  /*8be0*/  ISETP.NE.U32.AND P2, PT, R157, RZ, PT ;  /* 0x000000ff9d00720c */ /* 0x000fe40003f45070 */
[----:B------:R-:W-:-:S11]  /*8bf0*/  ISETP.NE.U32.AND P3, PT, R156, RZ, PT ;  /* 0x000000ff9c00720c */ /* 0x000fd60003f65070 */
[----:B------:R-:W-:Y:S01]  /*8c00*/  LDGSTS.E [R221+0x22000], desc[UR42][R126.64], P2 ;  /* 0x220000007edd7fae */ /* 0x000fe200091a102a */
[-C--:B------:R-:W-:Y:S02]  /*8c10*/  ISETP.GE.AND P2, PT, R252, R224.reuse, PT ;  /* 0x000000e0fc00720c */ /* 0x080fe40003f46270 */
[C---:B------:R-:W-:Y:S01]  /*8c20*/  LOP3.LUT R252, R2.reuse, 0x24, RZ, 0xfc, !PT ;  /* 0x0000002402fc7812 */ /* 0x040fe200078efcff */
[----:B------:R1:W-:Y:S01]  /*8c30*/  LDGSTS.E [R221+0x22008], desc[UR42][R122.64], P3 ;  /* 0x220080007add7fae */ /* 0x0003e200099a102a */
[----:B------:R-:W-:Y:S02]  /*8c40*/  ISETP.GE.AND P3, PT, R225, R224, PT ;  /* 0x000000e0e100720c */ /* 0x000fe40003f66270 */
[----:B------:R-:W-:Y:S02]  /*8c50*/  LOP3.LUT R225, R2, 0x26, RZ, 0xfc, !PT ;  /* 0x0000002602e17812 */ /* 0x000fe400078efcff */
[----:B-1----:R-:W-:Y:S02]  /*8c60*/  SEL R123, RZ, 0x4, P2 ;  /* 0x00000004ff7b7807 */ /* 0x002fe40001000000 */
[----:B------:R-:W-:-:S02]  /*8c70*/  SEL R122, RZ, 0x4, P3 ;  /* 0x00000004ff7a7807 */ /* 0x000fc40001800000 */
[----:B------:R-:W-:Y:S02]  /*8c80*/  SEL R123, R123, RZ, P1 ;  /* 0x000000ff7b7b7207 */ /* 0x000fe40000800000 */
[----:B------:R-:W-:Y:S02]  /*8c90*/  SEL R122, R122, RZ, P1 ;  /* 0x000000ff7a7a7207 */ /* 0x000fe40000800000 */
[----:B------:R-:W-:Y:S02]  /*8ca0*/  ISETP.NE.U32.AND P2, PT, R123, RZ, PT ;  /* 0x000000ff7b00720c */ /* 0x000fe40003f45070 */
[----:B------:R-:W-:Y:S02]  /*8cb0*/  ISETP.NE.U32.AND P3, PT, R122, RZ, PT ;  /* 0x000000ff7a00720c */ /* 0x000fe40003f65070 */
[----:B------:R-:W-:-:S04]  /*8cc0*/  IADD3 R122, P4, PT, R154, UR69, RZ ;  /* 0x000000459a7a7c10 */ /* 0x000fc8000ff9e0ff */
[----:B------:R-:W-:Y:S02]  /*8cd0*/  IADD3.X R123, PT, PT, R155, UR41, RZ, P4, !PT ;  /* 0x000000299b7b7c10 */ /* 0x000fe4000a7fe4ff */
[----:B------:R-:W-:-:S03]  /*8ce0*/  IADD3 R126, P4, PT, R152, UR69, RZ ;  /* 0x00000045987e7c10 */ /* 0x000fc6000ff9e0ff */
[----:B------:R1:W-:Y:S01]  /*8cf0*/  LDGSTS.E [R18+0x20000], desc[UR42][R122.64], P2 ;  /* 0x200000007a127fae */ /* 0x0003e200091a102a */
[----:B------:R-:W-:Y:S02]  /*8d00*/  IADD3.X R127, PT, PT, R153, UR41, RZ, P4, !PT ;  /* 0x00000029997f7c10 */ /* 0x000fe4000a7fe4ff */
[-C--:B------:R-:W-:Y:S02]  /*8d10*/  ISETP.GE.AND P2, PT, R252, R224.reuse, PT ;  /* 0x000000e0fc00720c */ /* 0x080fe40003f46270 */
[----:B------:R-:W-:Y:S01]  /*8d20*/  IADD3 R120, P4, PT, R120, UR69, RZ ;  /* 0x0000004578787c10 */ /* 0x000fe2000ff9e0ff */
[----:B------:R-:W-:Y:S01]  /*8d30*/  LDGSTS.E [R18+0x20008], desc[UR42][R126.64], P3 ;  /* 0x200080007e127fae */ /* 0x000fe200099a102a */
[----:B------:R-:W-:Y:S02]  /*8d40*/  ISETP.GE.AND P3, PT, R225, R224, PT ;  /* 0x000000e0e100720c */ /* 0x000fe40003f66270 */
[----:B------:R-:W-:Y:S02]  /*8d50*/  IADD3.X R121, PT, PT, R121, UR41, RZ, P4, !PT ;  /* 0x0000002979797c10 */ /* 0x000fe4000a7fe4ff */
[----:B------:R-:W-:-:S02]  /*8d60*/  IADD3 R118, P4, PT, R118, UR69, RZ ;  /* 0x0000004576767c10 */ /* 0x000fc4000ff9e0ff */
[----:B-1----:R-:W-:Y:S02]  /*8d70*/  SEL R123, RZ, 0x4, P2 ;  /* 0x00000004ff7b7807 */ /* 0x002fe40001000000 */
[----:B------:R-:W-:Y:S02]  /*8d80*/  SEL R122, RZ, 0x4, P3 ;  /* 0x00000004ff7a7807 */ /* 0x000fe40001800000 */
[----:B------:R-:W-:Y:S02]  /*8d90*/  SEL R123, R123, RZ, P1 ;  /* 0x000000ff7b7b7207 */ /* 0x000fe40000800000 */
[----:B------:R-:W-:Y:S02]  /*8da0*/  SEL R122, R122, RZ, P1 ;  /* 0x000000ff7a7a7207 */ /* 0x000fe40000800000 */
[----:B------:R-:W-:Y:S02]  /*8db0*/  ISETP.NE.U32.AND P2, PT, R123, RZ, PT ;  /* 0x000000ff7b00720c */ /* 0x000fe40003f45070 */
[----:B------:R-:W-:-:S02]  /*8dc0*/  ISETP.NE.U32.AND P3, PT, R122, RZ, PT ;  /* 0x000000ff7a00720c */ /* 0x000fc40003f65070 */
[C---:B------:R-:W-:Y:S02]  /*8dd0*/  LOP3.LUT R252, R2.reuse, 0x8, RZ, 0xfc, !PT ;  /* 0x0000000802fc7812 */ /* 0x040fe400078efcff */
[----:B------:R-:W-:Y:S02]  /*8de0*/  IADD3.X R119, PT, PT, R119, UR41, RZ, P4, !PT ;  /* 0x0000002977777c10 */ /* 0x000fe4000a7fe4ff */
[----:B------:R-:W-:-:S05]  /*8df0*/  LOP3.LUT R225, R2, 0xa, RZ, 0xfc, !PT ;  /* 0x0000000a02e17812 */ /* 0x000fca00078efcff */
        /* <DEDUP_REMOVED lines=11> */
[----:B------:R-:W-:Y:S02]  /*8eb0*/  IADD3 R118, P4, PT, R150, UR69, RZ ;  /* 0x0000004596767c10 */ /* 0x000fe4000ff9e0ff */
[----:B------:R-:W-:Y:S02]  /*8ec0*/  ISETP.NE.U32.AND P3, PT, R18, RZ, PT ;  /* 0x000000ff1200720c */ /* 0x000fe40003f65070 */
[----:B------:R-:W-:-:S02]  /*8ed0*/  IADD3.X R119, PT, PT, R151, UR41, RZ, P4, !PT ;  /* 0x0000002997777c10 */ /* 0x000fc4000a7fe4ff */
[----:B------:R-:W-:-:S04]  /*8ee0*/  IADD3 R120, P4, PT, R148, UR69, RZ ;  /* 0x0000004594787c10 */ /* 0x000fc8000ff9e0ff */
[----:B------:R-:W-:Y:S01]  /*8ef0*/  IADD3.X R121, PT, PT, R149, UR41, RZ, P4, !PT ;  /* 0x0000002995797c10 */ /* 0x000fe2000a7fe4ff */
[----:B------:R1:W-:Y:S01]  /*8f00*/  LDGSTS.E [R19+0x20000], desc[UR42][R118.64], P2 ;  /* 0x2000000076137fae */ /* 0x0003e200091a102a */
[-C--:B------:R-:W-:Y:S02]  /*8f10*/  ISETP.GE.AND P2, PT, R252, R224.reuse, PT ;  /* 0x000000e0fc00720c */ /* 0x080fe40003f46270 */
[----:B------:R-:W-:Y:S01]  /*8f20*/  IADD3 R116, P4, PT, R116, UR69, RZ ;  /* 0x0000004574747c10 */ /* 0x000fe2000ff9e0ff */
[----:B------:R-:W2:Y:S03]  /*8f30*/  S2R R252, SR_TID.X ;  /* 0x0000000000fc7919 */ /* 0x000ea60000002100 */
[----:B------:R-:W-:Y:S01]  /*8f40*/  IADD3.X R117, PT, PT, R117, UR41, RZ, P4, !PT ;  /* 0x0000002975757c10 */ /* 0x000fe2000a7fe4ff */
[----:B------:R-:W-:Y:S01]  /*8f50*/  LDGSTS.E [R19+0x20008], desc[UR42][R120.64], P3 ;  /* 0x2000800078137fae */ /* 0x000fe200099a102a */
[----:B------:R-:W-:-:S02]  /*8f60*/  ISETP.GE.AND P3, PT, R225, R224, PT ;  /* 0x000000e0e100720c */ /* 0x000fc40003f66270 */
[----:B------:R-:W-:Y:S02]  /*8f70*/  IADD3 R114, P4, PT, R114, UR69, RZ ;  /* 0x0000004572727c10 */ /* 0x000fe4000ff9e0ff */
[----:B-1----:R-:W-:Y:S02]  /*8f80*/  SEL R118, RZ, 0x4, P2 ;  /* 0x00000004ff767807 */ /* 0x002fe40001000000 */
[----:B------:R-:W-:Y:S02]  /*8f90*/  SEL R18, RZ, 0x4, P3 ;  /* 0x00000004ff127807 */ /* 0x000fe40001800000 */
[----:B------:R-:W-:Y:S02]  /*8fa0*/  SEL R118, R118, RZ, P1 ;  /* 0x000000ff76767207 */ /* 0x000fe40000800000 */
[----:B------:R-:W-:Y:S02]  /*8fb0*/  SEL R18, R18, RZ, P1 ;  /* 0x000000ff12127207 */ /* 0x000fe40000800000 */
[----:B------:R-:W-:-:S02]  /*8fc0*/  ISETP.NE.U32.AND P2, PT, R118, RZ, PT ;  /* 0x000000ff7600720c */ /* 0x000fc40003f45070 */
[----:B------:R-:W-:Y:S02]  /*8fd0*/  ISETP.NE.U32.AND P3, PT, R18, RZ, PT ;  /* 0x000000ff1200720c */ /* 0x000fe40003f65070 */
[----:B------:R-:W-:Y:S02]  /*8fe0*/  IADD3.X R115, PT, PT, R115, UR41, RZ, P4, !PT ;  /* 0x0000002973737c10 */ /* 0x000fe4000a7fe4ff */
[----:B------:R-:W-:-:S07]  /*8ff0*/  IADD3 R18, P4, PT, R146, UR69, RZ ;  /* 0x0000004592127c10 */ /* 0x000fce000ff9e0ff */
[----:B------:R-:W-:Y:S01]  /*9000*/  LDGSTS.E [R19+0x22000], desc[UR42][R116.64], P2 ;  /* 0x2200000074137fae */ /* 0x000fe200091a102a */
[----:B--2---:R-:W-:Y:S02]  /*9010*/  LEA.HI R221, R252, 0xe, RZ, 0x1a ;  /* 0x0000000efcdd7811 */ /* 0x004fe400078fd0ff */
[C---:B------:R-:W-:Y:S01]  /*9020*/  LOP3.LUT R252, R2.reuse, 0xc, RZ, 0xfc, !PT ;  /* 0x0000000c02fc7812 */ /* 0x040fe200078efcff */
[----:B------:R1:W-:Y:S01]  /*9030*/  LDGSTS.E [R19+0x22008], desc[UR42][R114.64], P3 ;  /* 0x2200800072137fae */ /* 0x0003e200099a102a */
[-C--:B------:R-:W-:Y:S02]  /*9040*/  ISETP.GE.AND P2, PT, R221, R224.reuse, PT ;  /* 0x000000e0dd00720c */ /* 0x080fe40003f46270 */
[----:B------:R-:W-:Y:S02]  /*9050*/  LOP3.LUT R221, R2, 0x18, RZ, 0xfc, !PT ;  /* 0x0000001802dd7812 */ /* 0x000fe400078efcff */
[----:B-1----:R-:W-:Y:S02]  /*9060*/  SEL R19, RZ, 0x4, P2 ;  /* 0x00000004ff137807 */ /* 0x002fe40001000000 */
[----:B------:R-:W-:-:S02]  /*9070*/  ISETP.GE.AND P2, PT, R252, R224, PT ;  /* 0x000000e0fc00720c */ /* 0x000fc40003f46270 */
[----:B------:R-:W-:Y:S02]  /*9080*/  LOP3.LUT R252, R2, 0x2c, RZ, 0xfc, !PT ;  /* 0x0000002c02fc7812 */ /* 0x000fe400078efcff */
[----:B------:R-:W-:Y:S02]  /*9090*/  SEL R115, RZ, 0x4, P2 ;  /* 0x00000004ff737807 */ /* 0x000fe40001000000 */
[----:B------:R-:W-:Y:S02]  /*90a0*/  IADD3 R114, P2, PT, R144, UR69, RZ ;  /* 0x0000004590727c10 */ /* 0x000fe4000ff5e0ff */
[----:B------:R-:W-:Y:S02]  /*90b0*/  SEL R116, R115, RZ, P1 ;  /* 0x000000ff73747207 */ /* 0x000fe40000800000 */
[----:B------:R-:W-:Y:S02]  /*90c0*/  IADD3.X R115, PT, PT, R145, UR41, RZ, P2, !PT ;  /* 0x0000002991737c10 */ /* 0x000fe400097fe4ff */
[----:B------:R-:W-:-:S02]  /*90d0*/  ISETP.GE.AND P2, PT, R252, R224, PT ;  /* 0x000000e0fc00720c */ /* 0x000fc40003f46270 */
[----:B------:R-:W1:Y:S01]  /*90e0*/  S2R R252, SR_TID.X ;  /* 0x0000000000fc7919 */ /* 0x000e620000002100 */
[----:B------:R-:W-:-:S04]  /*90f0*/  SEL R19, R19, RZ, P1 ;  /* 0x000000ff13137207 */ /* 0x000fc80000800000 */
[----:B------:R-:W-:Y:S02]  /*9100*/  ISETP.NE.U32.AND P3, PT, R19, RZ, PT ;  /* 0x000000ff1300720c */ /* 0x000fe40003f65070 */
[----:B------:R-:W-:Y:S02]  /*9110*/  IADD3.X R19, PT, PT, R147, UR41, RZ, P4, !PT ;  /* 0x0000002993137c10 */ /* 0x000fe4000a7fe4ff */
[----:B------:R-:W-:Y:S02]  /*9120*/  ISETP.NE.U32.AND P4, PT, R116, RZ, PT ;  /* 0x000000ff7400720c */ /* 0x000fe40003f85070 */
[----:B------:R-:W-:Y:S02]  /*9130*/  SEL R116, RZ, 0x4, P2 ;  /* 0x00000004ff747807 */ /* 0x000fe40001000000 */
[----:B------:R-:W-:Y:S02]  /*9140*/  IADD3 R110, P2, PT, R110, UR69, RZ ;  /* 0x000000456e6e7c10 */ /* 0x000fe4000ff5e0ff */
[----:B------:R-:W-:-:S02]  /*9150*/  SEL R116, R116, RZ, P1 ;  /* 0x000000ff74747207 */ /* 0x000fc40000800000 */
[----:B------:R-:W-:Y:S02]  /*9160*/  IADD3.X R111, PT, PT, R111, UR41, RZ, P2, !PT ;  /* 0x000000296f6f7c10 */ /* 0x000fe400097fe4ff */
[----:B------:R-:W-:-:S03]  /*9170*/  ISETP.NE.U32.AND P2, PT, R116, RZ, PT ;  /* 0x000000ff7400720c */ /* 0x000fc60003f45070 */
[----:B------:R2:W-:Y:S04]  /*9180*/  LDGSTS.E [R20+0x20000], desc[UR42][R18.64], P4 ;  /* 0x2000000012147fae */ /* 0x0005e8000a1a102a */
[----:B------:R-:W-:Y:S01]  /*9190*/  LDGSTS.E [R20+0x20008], desc[UR42][R114.64], P3 ;  /* 0x2000800072147fae */ /* 0x000fe200099a102a */
[----:B-1----:R-:W-:-:S05]  /*91a0*/  LEA.HI R252, R252, 0x2e, RZ, 0x1a ;  /* 0x0000002efcfc7811 */ /* 0x002fca00078fd0ff */
[----:B------:R1:W-:Y:S01]  /*91b0*/  LDGSTS.E [R20+0x22000], desc[UR42][R112.64], P2 ;  /* 0x2200000070147fae */ /* 0x0003e200091a102a */
[----:B------:R-:W-:Y:S02]  /*91c0*/  ISETP.GE.AND P5, PT, R252, R224, PT ;  /* 0x000000e0fc00720c */ /* 0x000fe40003fa6270 */
[----:B------:R-:W-:Y:S02]  /*91d0*/  LOP3.LUT R252, R2, 0x10, RZ, 0xfc, !PT ;  /* 0x0000001002fc7812 */ /* 0x000fe400078efcff */
[----:B------:R-:W-:Y:S02]  /*91e0*/  SEL R220, RZ, 0x4, P5 ;  /* 0x00000004ffdc7807 */ /* 0x000fe40002800000 */
[----:B------:R-:W-:Y:S02]  /*91f0*/  IADD3 R116, P5, PT, R142, UR69, RZ ;  /* 0x000000458e747c10 */ /* 0x000fe4000ffbe0ff */
[----:B--2---:R-:W-:Y:S02]  /*9200*/  SEL R18, R220, RZ, P1 ;  /* 0x000000ffdc127207 */ /* 0x004fe40000800000 */
[----:B------:R-:W-:-:S02]  /*9210*/  IADD3.X R117, PT, PT, R143, UR41, RZ, P5, !PT ;  /* 0x000000298f757c10 */ /* 0x000fc4000affe4ff */
[----:B------:R-:W-:Y:S02]  /*9220*/  IADD3 R118, P5, PT, R140, UR69, RZ ;  /* 0x000000458c767c10 */ /* 0x000fe4000ffbe0ff */
[----:B------:R-:W-:Y:S02]  /*9230*/  ISETP.GE.AND P4, PT, R252, R224, PT ;  /* 0x000000e0fc00720c */ /* 0x000fe40003f86270 */
[----:B------:R-:W-:Y:S02]  /*9240*/  IADD3.X R119, PT, PT, R141, UR41, RZ, P5, !PT ;  /* 0x000000298d777c10 */ /* 0x000fe4000affe4ff */
[----:B------:R-:W-:Y:S02]  /*9250*/  IADD3 R108, P5, PT, R108, UR69, RZ ;  /* 0x000000456c6c7c10 */ /* 0x000fe4000ffbe0ff */
[----:B------:R-:W-:Y:S02]  /*9260*/  LOP3.LUT R252, R2, 0x12, RZ, 0xfc, !PT ;  /* 0x0000001202fc7812 */ /* 0x000fe400078efcff */
[----:B------:R-:W-:-:S02]  /*9270*/  IADD3.X R109, PT, PT, R109, UR41, RZ, P5, !PT ;  /* 0x000000296d6d7c10 */ /* 0x000fc4000affe4ff */
[----:B------:R-:W-:Y:S02]  /*9280*/  IADD3 R106, P5, PT, R106, UR69, RZ ;  /* 0x000000456a6a7c10 */ /* 0x000fe4000ffbe0ff */
[----:B------:R-:W-:Y:S02]  /*9290*/  ISETP.NE.U32.AND P3, PT, R18, RZ, PT ;  /* 0x000000ff1200720c */ /* 0x000fe40003f65070 */
[----:B------:R-:W-:Y:S02]  /*92a0*/  IADD3.X R107, PT, PT, R107, UR41, RZ, P5, !PT ;  /* 0x000000296b6b7c10 */ /* 0x000fe4000affe4ff */
[----:B------:R-:W-:Y:S02]  /*92b0*/  IADD3 R120, P5, PT, R138, UR69, RZ ;  /* 0x000000458a787c10 */ /* 0x000fe4000ffbe0ff */
[----:B------:R-:W-:Y:S02]  /*92c0*/  SEL R18, RZ, 0x4, P4 ;  /* 0x00000004ff127807 */ /* 0x000fe40002000000 */
[----:B------:R-:W-:-:S02]  /*92d0*/  IADD3.X R121, PT, PT, R139, UR41, RZ, P5, !PT ;  /* 0x000000298b797c10 */ /* 0x000fc4000affe4ff */
[----:B------:R-:W-:Y:S02]  /*92e0*/  IADD3 R122, P5, PT, R136, UR69, RZ ;  /* 0x00000045887a7c10 */ /* 0x000fe4000ffbe0ff */
[----:B------:R-:W-:Y:S01]  /*92f0*/  ISETP.GE.AND P4, PT, R252, R224, PT ;  /* 0x000000e0fc00720c */ /* 0x000fe20003f86270 */
[----:B------:R2:W-:Y:S01]  /*9300*/  LDGSTS.E [R20+0x22008], desc[UR42][R110.64], P3 ;  /* 0x220080006e147fae */ /* 0x0005e200099a102a */
[----:B------:R-:W-:Y:S02]  /*9310*/  IADD3.X R123, PT, PT, R137, UR41, RZ, P5, !PT ;  /* 0x00000029897b7c10 */ /* 0x000fe4000affe4ff */
[----:B------:R-:W-:Y:S02]  /*9320*/  IADD3 R104, P5, PT, R104, UR69, RZ ;  /* 0x0000004568687c10 */ /* 0x000fe4000ffbe0ff */
[----:B------:R-:W-:Y:S02]  /*9330*/  SEL R19, RZ, 0x4, P4 ;  /* 0x00000004ff137807 */ /* 0x000fe40002000000 */
[----:B------:R-:W-:-:S02]  /*9340*/  IADD3.X R105, PT, PT, R105, UR41, RZ, P5, !PT ;  /* 0x0000002969697c10 */ /* 0x000fc4000affe4ff */
[----:B------:R-:W-:Y:S02]  /*9350*/  IADD3 R102, P5, PT, R102, UR69, RZ ;  /* 0x0000004566667c10 */ /* 0x000fe4000ffbe0ff */
[----:B------:R-:W-:Y:S02]  /*9360*/  SEL R18, R18, RZ, P1 ;  /* 0x000000ff12127207 */ /* 0x000fe40000800000 */
[----:B------:R-:W-:Y:S02]  /*9370*/  IADD3.X R103, PT, PT, R103, UR41, RZ, P5, !PT ;  /* 0x0000002967677c10 */ /* 0x000fe4000affe4ff */
[----:B------:R-:W-:Y:S02]  /*9380*/  IADD3 R126, P5, PT, R134, UR69, RZ ;  /* 0x00000045867e7c10 */ /* 0x000fe4000ffbe0ff */
[----:B------:R-:W-:Y:S02]  /*9390*/  SEL R19, R19, RZ, P1 ;  /* 0x000000ff13137207 */ /* 0x000fe40000800000 */
[----:B------:R-:W-:-:S02]  /*93a0*/  IADD3.X R127, PT, PT, R135, UR41, RZ, P5, !PT ;  /* 0x00000029877f7c10 */ /* 0x000fc4000affe4ff */
[----:B------:R-:W-:Y:S02]  /*93b0*/  IADD3 R132, P5, PT, R132, UR69, RZ ;  /* 0x0000004584847c10 */ /* 0x000fe4000ffbe0ff */
[----:B------:R-:W-:Y:S02]  /*93c0*/  ISETP.NE.U32.AND P4, PT, R18, RZ, PT ;  /* 0x000000ff1200720c */ /* 0x000fe40003f85070 */
[----:B------:R-:W-:Y:S02]  /*93d0*/  IADD3.X R133, PT, PT, R133, UR41, RZ, P5, !PT ;  /* 0x0000002985857c10 */ /* 0x000fe4000affe4ff */
[----:B------:R-:W-:Y:S02]  /*93e0*/  IADD3 R100, P5, PT, R100, UR69, RZ ;  /* 0x0000004564647c10 */ /* 0x000fe4000ffbe0ff */
[----:B------:R-:W-:Y:S02]  /*93f0*/  LOP3.LUT R252, R2, 0x14, RZ, 0xfc, !PT ;  /* 0x0000001402fc7812 */ /* 0x000fe400078efcff */
[----:B------:R-:W-:-:S02]  /*9400*/  IADD3.X R101, PT, PT, R101, UR41, RZ, P5, !PT ;  /* 0x0000002965657c10 */ /* 0x000fc4000affe4ff */
[----:B------:R-:W-:-:S03]  /*9410*/  IADD3 R98, P5, PT, R98, UR69, RZ ;  /* 0x0000004562627c10 */ /* 0x000fc6000ffbe0ff */
[----:B------:R-:W-:Y:S01]  /*9420*/  LDGSTS.E [R21+0x20000], desc[UR42][R116.64], P4 ;  /* 0x2000000074157fae */ /* 0x000fe2000a1a102a */
[----:B------:R-:W-:Y:S02]  /*9430*/  IADD3.X R99, PT, PT, R99, UR41, RZ, P5, !PT ;  /* 0x0000002963637c10 */ /* 0x000fe4000affe4ff */
[----:B------:R-:W-:-:S04]  /*9440*/  IADD3 R130, P5, PT, R130, UR69, RZ ;  /* 0x0000004582827c10 */ /* 0x000fc8000ffbe0ff */
        /* <DEDUP_REMOVED lines=23> */
[----:B------:R-:W-:Y:S02]  /*95c0*/  IADD3 R134, P5, PT, R222, UR71, RZ ;  /* 0x00000047de867c10 */ /* 0x000fe4000ffbe0ff */
[----:B------:R-:W-:Y:S02]  /*95d0*/  LOP3.LUT R222, R2, 0x1c, RZ, 0xfc, !PT ;  /* 0x0000001c02de7812 */ /* 0x000fe400078efcff */
[----:B------:R-:W-:Y:S02]  /*95e0*/  IADD3.X R135, PT, PT, R223, UR72, RZ, P5, !PT ;  /* 0x00000048df877c10 */ /* 0x000fe4000affe4ff */
[----:B------:R-:W-:Y:S02]  /*95f0*/  IADD3 R136, P5, PT, R202, UR71, RZ ;  /* 0x00000047ca887c10 */ /* 0x000fe4000ffbe0ff */
[----:B------:R-:W-:-:S02]  /*9600*/  LOP3.LUT R223, R2, 0x1a, RZ, 0xfc, !PT ;  /* 0x0000001a02df7812 */ /* 0x000fc400078efcff */
[----:B------:R-:W-:Y:S02]  /*9610*/  IADD3.X R137, PT, PT, R203, UR72, RZ, P5, !PT ;  /* 0x00000048cb897c10 */ /* 0x000fe4000affe4ff */
[----:B------:R-:W-:Y:S02]  /*9620*/  IADD3 R138, P5, PT, R194, UR71, RZ ;  /* 0x00000047c28a7c10 */ /* 0x000fe4000ffbe0ff */
[----:B------:R-:W-:Y:S02]  /*9630*/  LOP3.LUT R203, R2, 0x30, RZ, 0xfc, !PT ;  /* 0x0000003002cb7812 */ /* 0x000fe400078efcff */
[----:B------:R-:W-:Y:S02]  /*9640*/  IADD3.X R139, PT, PT, R195, UR72, RZ, P5, !PT ;  /* 0x00000048c38b7c10 */ /* 0x000fe4000affe4ff */
[----:B------:R-:W-:Y:S01]  /*9650*/  IADD3 R140, P5, PT, R186, UR71, RZ ;  /* 0x00000047ba8c7c10 */ /* 0x000fe2000ffbe0ff */
[----:B------:R-:W3:Y:S01]  /*9660*/  S2R R195, SR_TID.X ;  /* 0x0000000000c37919 */ /* 0x000ee20000002100 */
[----:B------:R-:W-:-:S02]  /*9670*/  ISETP.GE.AND P2, PT, R203, R224, PT ;  /* 0x000000e0cb00720c */ /* 0x000fc40003f46270 */
[----:B------:R-:W-:Y:S02]  /*9680*/  IADD3.X R141, PT, PT, R187, UR72, RZ, P5, !PT ;  /* 0x00000048bb8d7c10 */ /* 0x000fe4000affe4ff */
[----:B------:R-:W-:Y:S02]  /*9690*/  IADD3 R142, P5, PT, R178, UR71, RZ ;  /* 0x00000047b28e7c10 */ /* 0x000fe4000ffbe0ff */
[----:B-1----:R-:W-:Y:S02]  /*96a0*/  SEL R112, RZ, 0x4, P2 ;  /* 0x00000004ff707807 */ /* 0x002fe40001000000 */
[----:B------:R-:W-:Y:S02]  /*96b0*/  IADD3.X R143, PT, PT, R179, UR72, RZ, P5, !PT ;  /* 0x00000048b38f7c10 */ /* 0x000fe4000affe4ff */
[----:B------:R-:W-:Y:S02]  /*96c0*/  IADD3 R144, P5, PT, R170, UR71, RZ ;  /* 0x00000047aa907c10 */ /* 0x000fe4000ffbe0ff */
[----:B------:R-:W-:-:S02]  /*96d0*/  ISETP.NE.U32.AND P2, PT, R19, RZ, PT ;  /* 0x000000ff1300720c */ /* 0x000fc40003f45070 */
[----:B------:R-:W-:Y:S02]  /*96e0*/  IADD3.X R145, PT, PT, R171, UR72, RZ, P5, !PT ;  /* 0x00000048ab917c10 */ /* 0x000fe4000affe4ff */
[----:B------:R-:W-:Y:S02]  /*96f0*/  IADD3 R146, P5, PT, R162, UR71, RZ ;  /* 0x00000047a2927c10 */ /* 0x000fe4000ffbe0ff */
[----:B------:R-:W-:Y:S02]  /*9700*/  SEL R112, R112, RZ, P1 ;  /* 0x000000ff70707207 */ /* 0x000fe40000800000 */
[----:B------:R-:W-:Y:S02]  /*9710*/  IADD3.X R147, PT, PT, R163, UR72, RZ, P5, !PT ;  /* 0x00000048a3937c10 */ /* 0x000fe4000affe4ff */
[----:B------:R-:W-:Y:S02]  /*9720*/  IADD3 R148, P5, PT, R212, UR71, RZ ;  /* 0x00000047d4947c10 */ /* 0x000fe4000ffbe0ff */
[----:B------:R-:W-:Y:S01]  /*9730*/  ISETP.NE.U32.AND P3, PT, R112, RZ, PT ;  /* 0x000000ff7000720c */ /* 0x000fe20003f65070 */
[----:B------:R-:W-:Y:S01]  /*9740*/  LDGSTS.E [R21+0x20008], desc[UR42][R118.64], P2 ;  /* 0x2000800076157fae */ /* 0x000fe200091a102a */
[----:B------:R-:W-:-:S02]  /*9750*/  IADD3.X R149, PT, PT, R213, UR72, RZ, P5, !PT ;  /* 0x00000048d5957c10 */ /* 0x000fc4000affe4ff */
[----:B------:R-:W-:Y:S01]  /*9760*/  IADD3 R90, P5, PT, R90, UR71, RZ ;  /* 0x000000475a5a7c10 */ /* 0x000fe2000ffbe0ff */
[----:B------:R-:W1:Y:S01]  /*9770*/  S2R R213, SR_TID.X ;  /* 0x0000000000d57919 */ /* 0x000e620000002100 */
[----:B------:R-:W-:Y:S02]  /*9780*/  ISETP.GE.AND P2, PT, R252, R224, PT ;  /* 0x000000e0fc00720c */ /* 0x000fe40003f46270 */
[----:B------:R-:W-:Y:S02]  /*9790*/  IADD3.X R91, PT, PT, R91, UR72, RZ, P5, !PT ;  /* 0x000000485b5b7c10 */ /* 0x000fe4000affe4ff */
[----:B------:R-:W-:Y:S02]  /*97a0*/  IADD3 R82, P5, PT, R82, UR71, RZ ;  /* 0x0000004752527c10 */ /* 0x000fe4000ffbe0ff */
[----:B------:R-:W-:Y:S01]  /*97b0*/  LOP3.LUT R252, R2, 0x16, RZ, 0xfc, !PT ;  /* 0x0000001602fc7812 */ /* 0x000fe200078efcff */
[----:B------:R-:W-:Y:S01]  /*97c0*/  LDGSTS.E [R21+0x22000], desc[UR42][R108.64], P3 ;  /* 0x220000006c157fae */ /* 0x000fe200099a102a */
[----:B------:R-:W-:-:S02]  /*97d0*/  IADD3.X R83, PT, PT, R83, UR72, RZ, P5, !PT ;  /* 0x0000004853537c10 */ /* 0x000fc4000affe4ff */
[----:B------:R-:W-:Y:S02]  /*97e0*/  IADD3 R74, P5, PT, R74, UR71, RZ ;  /* 0x000000474a4a7c10 */ /* 0x000fe4000ffbe0ff */
[----:B--2---:R-:W-:Y:S02]  /*97f0*/  SEL R20, RZ, 0x4, P2 ;  /* 0x00000004ff147807 */ /* 0x004fe40001000000 */
[----:B------:R-:W-:Y:S02]  /*9800*/  IADD3.X R75, PT, PT, R75, UR72, RZ, P5, !PT ;  /* 0x000000484b4b7c10 */ /* 0x000fe4000affe4ff */
[----:B------:R-:W-:Y:S02]  /*9810*/  IADD3 R66, P5, PT, R66, UR71, RZ ;  /* 0x0000004742427c10 */ /* 0x000fe4000ffbe0ff */
[----:B------:R-:W-:Y:S02]  /*9820*/  ISETP.GE.AND P2, PT, R252, R224, PT ;  /* 0x000000e0fc00720c */ /* 0x000fe40003f46270 */
[----:B------:R-:W-:-:S02]  /*9830*/  IADD3.X R67, PT, PT, R67, UR72, RZ, P5, !PT ;  /* 0x0000004843437c10 */ /* 0x000fc4000affe4ff */
[----:B------:R-:W-:Y:S02]  /*9840*/  IADD3 R58, P5, PT, R58, UR71, RZ ;  /* 0x000000473a3a7c10 */ /* 0x000fe4000ffbe0ff */
[----:B------:R-:W-:Y:S02]  /*9850*/  SEL R20, R20, RZ, P1 ;  /* 0x000000ff14147207 */ /* 0x000fe40000800000 */
[----:B------:R-:W-:Y:S02]  /*9860*/  IADD3.X R59, PT, PT, R59, UR72, RZ, P5, !PT ;  /* 0x000000483b3b7c10 */ /* 0x000fe4000affe4ff */
[----:B------:R-:W-:Y:S02]  /*9870*/  IADD3 R50, P5, PT, R50, UR71, RZ ;  /* 0x0000004732327c10 */ /* 0x000fe4000ffbe0ff */
[----:B---3--:R-:W-:Y:S02]  /*9880*/  LEA.HI R212, R195, 0x3e, RZ, 0x1a ;  /* 0x0000003ec3d47811 */ /* 0x008fe400078fd0ff */
[----:B------:R-:W-:-:S02]  /*9890*/  IADD3.X R51, PT, PT, R51, UR72, RZ, P5, !PT ;  /* 0x0000004833337c10 */ /* 0x000fc4000affe4ff */
[----:B------:R-:W-:Y:S02]  /*98a0*/  IADD3 R42, P5, PT, R42, UR71, RZ ;  /* 0x000000472a2a7c10 */ /* 0x000fe4000ffbe0ff */
[----:B-1----:R-:W-:Y:S02]  /*98b0*/  LEA.HI R202, R213, 0x1e, RZ, 0x1a ;  /* 0x0000001ed5ca7811 */ /* 0x002fe400078fd0ff */
[----:B------:R-:W-:Y:S02]  /*98c0*/  IADD3.X R43, PT, PT, R43, UR72, RZ, P5, !PT ;  /* 0x000000482b2b7c10 */ /* 0x000fe4000affe4ff */
[----:B------:R-:W-:Y:S02]  /*98d0*/  IADD3 R34, P5, PT, R34, UR71, RZ ;  /* 0x0000004722227c10 */ /* 0x000fe4000ffbe0ff */
[----:B------:R-:W-:Y:S02]  /*98e0*/  LOP3.LUT R195, R195, 0x3f, RZ, 0xc0, !PT ;  /* 0x0000003fc3c37812 */ /* 0x000fe400078ec0ff */
[----:B------:R-:W-:-:S02]  /*98f0*/  IADD3.X R35, PT, PT, R35, UR72, RZ, P5, !PT ;  /* 0x0000004823237c10 */ /* 0x000fc4000affe4ff */
[----:B------:R-:W-:Y:S02]  /*9900*/  IADD3 R150, P5, PT, R208, UR71, RZ ;  /* 0x00000047d0967c10 */ /* 0x000fe4000ffbe0ff */
[----:B------:R-:W-:Y:S02]  /*9910*/  LOP3.LUT R208, R2, 0x34, RZ, 0xfc, !PT ;  /* 0x0000003402d07812 */ /* 0x000fe400078efcff */
[----:B------:R-:W-:Y:S02]  /*9920*/  IADD3.X R151, PT, PT, R209, UR72, RZ, P5, !PT ;  /* 0x00000048d1977c10 */ /* 0x000fe4000affe4ff */
[----:B------:R-:W-:Y:S02]  /*9930*/  IADD3 R152, P5, PT, R200, UR71, RZ ;  /* 0x00000047c8987c10 */ /* 0x000fe4000ffbe0ff */
[----:B------:R-:W-:Y:S02]  /*9940*/  LOP3.LUT R209, R2, 0x32, RZ, 0xfc, !PT ;  /* 0x0000003202d17812 */ /* 0x000fe400078efcff */
        /* <DEDUP_REMOVED lines=8> */
[----:B------:R-:W-:Y:S02]  /*99d0*/  LOP3.LUT R200, R2, 0x38, RZ, 0xfc, !PT ;  /* 0x0000003802c87812 */ /* 0x000fe400078efcff */
        /* <DEDUP_REMOVED lines=49> */
[----:B------:R-:W-:-:S04]  /*9cf0*/  ISETP.GE.AND P5, PT, R209, R224, PT ;  /* 0x000000e0d100720c */ /* 0x000fc80003fa6270 */
[----:B------:R-:W-:Y:S02]  /*9d00*/  SEL R113, RZ, 0x4, P5 ;  /* 0x00000004ff717807 */ /* 0x000fe40002800000 */
[----:B------:R-:W-:Y:S02]  /*9d10*/  IADD3 R18, P5, PT, R54, UR71, RZ ;  /* 0x0000004736127c10 */ /* 0x000fe4000ffbe0ff */
[----:B------:R-:W-:Y:S02]  /*9d20*/  SEL R113, R113, RZ, P1 ;  /* 0x000000ff71717207 */ /* 0x000fe40000800000 */
[----:B------:R-:W-:Y:S02]  /*9d30*/  IADD3.X R19, PT, PT, R55, UR72, RZ, P5, !PT ;  /* 0x0000004837137c10 */ /* 0x000fe4000affe4ff */
[----:B------:R-:W-:Y:S02]  /*9d40*/  ISETP.NE.U32.AND P4, PT, R113, RZ, PT ;  /* 0x000000ff7100720c */ /* 0x000fe40003f85070 */
[----:B------:R-:W-:-:S04]  /*9d50*/  IADD3 R46, P5, PT, R46, UR71, RZ ;  /* 0x000000472e2e7c10 */ /* 0x000fc8000ffbe0ff */
[----:B------:R-:W-:-:S07]  /*9d60*/  IADD3.X R47, PT, PT, R47, UR72, RZ, P5, !PT ;  /* 0x000000482f2f7c10 */ /* 0x000fce000affe4ff */
[----:B------:R1:W-:Y:S01]  /*9d70*/  LDGSTS.E [R21+0x22008], desc[UR42][R106.64], P4 ;  /* 0x220080006a157fae */ /* 0x0003e2000a1a102a */
[----:B------:R-:W-:Y:S02]  /*9d80*/  ISETP.NE.U32.AND P4, PT, R20, RZ, PT ;  /* 0x000000ff1400720c */ /* 0x000fe40003f85070 */
[----:B------:R-:W-:Y:S02]  /*9d90*/  IADD3 R20, P5, PT, R38, UR71, RZ ;  /* 0x0000004726147c10 */ /* 0x000fe4000ffbe0ff */
[----:B-1----:R-:W-:Y:S02]  /*9da0*/  SEL R21, RZ, 0x4, P2 ;  /* 0x00000004ff157807 */ /* 0x002fe40001000000 */
[----:B------:R-:W-:-:S07]  /*9db0*/  SEL R106, RZ, 0x4, P3 ;  /* 0x00000004ff6a7807 */ /* 0x000fce0001800000 */
[----:B------:R-:W-:Y:S01]  /*9dc0*/  LDGSTS.E [R22+0x20000], desc[UR42][R120.64], P4 ;  /* 0x2000000078167fae */ /* 0x000fe2000a1a102a */
[-C--:B------:R-:W-:Y:S02]  /*9dd0*/  ISETP.GE.AND P3, PT, R201, R224.reuse, PT ;  /* 0x000000e0c900720c */ /* 0x080fe40003f66270 */
[----:B------:R-:W-:Y:S02]  /*9de0*/  SEL R38, R21, RZ, P1 ;  /* 0x000000ff15267207 */ /* 0x000fe40000800000 */
[----:B------:R-:W-:Y:S02]  /*9df0*/  ISETP.GE.AND P2, PT, R221, R224, PT ;  /* 0x000000e0dd00720c */ /* 0x000fe40003f46270 */
[----:B------:R-:W-:Y:S02]  /*9e00*/  SEL R55, RZ, 0x4, P3 ;  /* 0x00000004ff377807 */ /* 0x000fe40001800000 */
[----:B------:R-:W-:Y:S02]  /*9e10*/  ISETP.NE.U32.AND P3, PT, R38, RZ, PT ;  /* 0x000000ff2600720c */ /* 0x000fe40003f65070 */
[----:B------:R-:W-:-:S02]  /*9e20*/  SEL R54, RZ, 0x4, P2 ;  /* 0x00000004ff367807 */ /* 0x000fc40001000000 */
[----:B------:R-:W-:Y:S02]  /*9e30*/  IADD3 R30, P2, PT, R30, UR71, RZ ;  /* 0x000000471e1e7c10 */ /* 0x000fe4000ff5e0ff */
[----:B------:R-:W-:Y:S02]  /*9e40*/  SEL R106, R106, RZ, P1 ;  /* 0x000000ff6a6a7207 */ /* 0x000fe40000800000 */
[----:B------:R-:W-:Y:S02]  /*9e50*/  IADD3.X R31, PT, PT, R31, UR72, RZ, P2, !PT ;  /* 0x000000481f1f7c10 */ /* 0x000fe400097fe4ff */
[----:B------:R-:W-:Y:S02]  /*9e60*/  ISETP.NE.U32.AND P2, PT, R106, RZ, PT ;  /* 0x000000ff6a00720c */ /* 0x000fe40003f45070 */
[----:B------:R-:W-:Y:S01]  /*9e70*/  SEL R55, R55, RZ, P1 ;  /* 0x000000ff37377207 */ /* 0x000fe20000800000 */
[----:B------:R-:W-:Y:S01]  /*9e80*/  LDGSTS.E [R22+0x20008], desc[UR42][R122.64], P3 ;  /* 0x200080007a167fae */ /* 0x000fe200099a102a */
[----:B------:R-:W-:-:S02]  /*9e90*/  ISETP.GE.AND P4, PT, R223, R224, PT ;  /* 0x000000e0df00720c */ /* 0x000fc40003f86270 */
[----:B------:R-:W-:Y:S02]  /*9ea0*/  SEL R54, R54, RZ, P1 ;  /* 0x000000ff36367207 */ /* 0x000fe40000800000 */
[----:B------:R-:W-:Y:S02]  /*9eb0*/  ISETP.NE.U32.AND P3, PT, R55, RZ, PT ;  /* 0x000000ff3700720c */ /* 0x000fe40003f65070 */
[----:B------:R-:W-:Y:S02]  /*9ec0*/  SEL R55, RZ, 0x4, P4 ;  /* 0x00000004ff377807 */ /* 0x000fe40002000000 */
[----:B------:R-:W-:Y:S01]  /*9ed0*/  ISETP.NE.U32.AND P4, PT, R54, RZ, PT ;  /* 0x000000ff3600720c */ /* 0x000fe20003f85070 */
[----:B------:R1:W-:Y:S01]  /*9ee0*/  LDGSTS.E [R22+0x22000], desc[UR42][R104.64], P2 ;  /* 0x2200000068167fae */ /* 0x0003e200091a102a */
[----:B------:R-:W-:Y:S02]  /*9ef0*/  ISETP.GE.AND P2, PT, R200, R224, PT ;  /* 0x000000e0c800720c */ /* 0x000fe40003f46270 */
[----:B------:R-:W-:-:S02]  /*9f00*/  IADD3.X R21, PT, PT, R39, UR72, RZ, P5, !PT ;  /* 0x0000004827157c10 */ /* 0x000fc4000affe4ff */
[----:B------:R-:W-:-:S03]  /*9f10*/  IADD3 R38, P5, PT, R204, UR71, RZ ;  /* 0x00000047cc267c10 */ /* 0x000fc6000ffbe0ff */
[----:B------:R2:W-:Y:S01]  /*9f20*/  LDGSTS.E [R22+0x22008], desc[UR42][R102.64], P3 ;  /* 0x2200800066167fae */ /* 0x0005e200099a102a */
[----:B------:R-:W-:Y:S02]  /*9f30*/  IADD3.X R39, PT, PT, R205, UR72, RZ, P5, !PT ;  /* 0x00000048cd277c10 */ /* 0x000fe4000affe4ff */
[----:B------:R-:W-:Y:S01]  /*9f40*/  IADD3 R54, P5, PT, R196, UR71, RZ ;  /* 0x00000047c4367c10 */ /* 0x000fe2000ffbe0ff */
[----:B------:R-:W-:Y:S01]  /*9f50*/  LDGSTS.E [R23+0x20000], desc[UR42][R126.64], P4 ;  /* 0x200000007e177fae */ /* 0x000fe2000a1a102a */
[----:B-1----:R-:W-:Y:S02]  /*9f60*/  SEL R105, RZ, 0x4, P2 ;  /* 0x00000004ff697807 */ /* 0x002fe40001000000 */
[----:B------:R-:W-:Y:S02]  /*9f70*/  SEL R104, R55, RZ, P1 ;  /* 0x000000ff37687207 */ /* 0x000fe40000800000 */
[----:B------:R-:W-:Y:S02]  /*9f80*/  SEL R105, R105, RZ, P1 ;  /* 0x000000ff69697207 */ /* 0x000fe40000800000 */
[----:B------:R-:W-:-:S02]  /*9f90*/  ISETP.NE.U32.AND P2, PT, R104, RZ, PT ;  /* 0x000000ff6800720c */ /* 0x000fc40003f45070 */
[----:B--2---:R-:W-:Y:S02]  /*9fa0*/  IADD3 R102, P3, PT, R188, UR71, RZ ;  /* 0x00000047bc667c10 */ /* 0x004fe4000ff7e0ff */
[----:B------:R-:W-:Y:S02]  /*9fb0*/  ISETP.NE.U32.AND P4, PT, R105, RZ, PT ;  /* 0x000000ff6900720c */ /* 0x000fe40003f85070 */
[----:B------:R-:W-:Y:S02]  /*9fc0*/  IADD3.X R103, PT, PT, R189, UR72, RZ, P3, !PT ;  /* 0x00000048bd677c10 */ /* 0x000fe40009ffe4ff */
[----:B------:R-:W-:Y:S02]  /*9fd0*/  IADD3 R106, P3, PT, R172, UR71, RZ ;  /* 0x00000047ac6a7c10 */ /* 0x000fe4000ff7e0ff */
[----:B------:R-:W-:Y:S02]  /*9fe0*/  IADD3.X R55, PT, PT, R197, UR72, RZ, P5, !PT ;  /* 0x00000048c5377c10 */ /* 0x000fe4000affe4ff */
[----:B------:R-:W-:Y:S01]  /*9ff0*/  IADD3.X R107, PT, PT, R173, UR72, RZ, P3, !PT ;  /* 0x00000048ad6b7c10 */ /* 0x000fe20009ffe4ff */
[----:B------:R-:W-:Y:S01]  /*a000*/  LDGSTS.E [R23+0x20008], desc[UR42][R132.64], P2 ;  /* 0x2000800084177fae */ /* 0x000fe200091a102a */
[----:B------:R-:W-:-:S02]  /*a010*/  ISETP.GE.AND P3, PT, R215, R224, PT ;  /* 0x000000e0d700720c */ /* 0x000fc40003f66270 */
[-C--:B------:R-:W-:Y:S01]  /*a020*/  ISETP.GE.AND P2, PT, R222, R224.reuse, PT ;  /* 0x000000e0de00720c */ /* 0x080fe20003f46270 */
[----:B------:R1:W-:Y:S01]  /*a030*/  LDGSTS.E [R23+0x22000], desc[UR42][R100.64], P4 ;  /* 0x2200000064177fae */ /* 0x0003e2000a1a102a */
[----:B------:R-:W-:Y:S02]  /*a040*/  SEL R22, RZ, 0x4, P3 ;  /* 0x00000004ff167807 */ /* 0x000fe40001800000 */
[----:B------:R-:W-:Y:S02]  /*a050*/  IADD3 R104, P5, PT, R180, UR71, RZ ;  /* 0x00000047b4687c10 */ /* 0x000fe4000ffbe0ff */
[----:B------:R-:W-:Y:S02]  /*a060*/  ISETP.GE.AND P3, PT, R212, R224, PT ;  /* 0x000000e0d400720c */ /* 0x000fe40003f66270 */
[----:B------:R-:W-:Y:S02]  /*a070*/  IADD3.X R105, PT, PT, R181, UR72, RZ, P5, !PT ;  /* 0x00000048b5697c10 */ /* 0x000fe4000affe4ff */
[----:B------:R-:W-:-:S02]  /*a080*/  IADD3 R108, P5, PT, R164, UR71, RZ ;  /* 0x00000047a46c7c10 */ /* 0x000fc4000ffbe0ff */
[----:B------:R-:W-:Y:S02]  /*a090*/  ISETP.GE.AND P4, PT, R202, R224, PT ;  /* 0x000000e0ca00720c */ /* 0x000fe40003f86270 */
[----:B-1----:R-:W-:Y:S02]  /*a0a0*/  SEL R100, R22, RZ, P1 ;  /* 0x000000ff16647207 */ /* 0x002fe40000800000 */
[----:B------:R-:W-:Y:S02]  /*a0b0*/  SEL R22, RZ, 0x4, P2 ;  /* 0x00000004ff167807 */ /* 0x000fe40001000000 */
[----:B------:R-:W-:Y:S02]  /*a0c0*/  ISETP.NE.U32.AND P2, PT, R100, RZ, PT ;  /* 0x000000ff6400720c */ /* 0x000fe40003f45070 */
[----:B------:R-:W-:Y:S02]  /*a0d0*/  SEL R22, R22, RZ, P1 ;  /* 0x000000ff16167207 */ /* 0x000fe40000800000 */
[----:B------:R-:W-:-:S02]  /*a0e0*/  IADD3.X R109, PT, PT, R165, UR72, RZ, P5, !PT ;  /* 0x00000048a56d7c10 */ /* 0x000fc4000affe4ff */
[-C--:B------:R-:W-:Y:S02]  /*a0f0*/  ISETP.GE.AND P5, PT, R214, R224.reuse, PT ;  /* 0x000000e0d600720c */ /* 0x080fe40003fa6270 */
[----:B------:R-:W-:Y:S02]  /*a100*/  SEL R110, RZ, 0x4, P3 ;  /* 0x00000004ff6e7807 */ /* 0x000fe40001800000 */
[----:B------:R-:W-:Y:S02]  /*a110*/  ISETP.NE.U32.AND P3, PT, R22, RZ, PT ;  /* 0x000000ff1600720c */ /* 0x000fe40003f65070 */
[----:B------:R-:W-:Y:S01]  /*a120*/  SEL R101, RZ, 0x4, P4 ;  /* 0x00000004ff657807 */ /* 0x000fe20002000000 */
[----:B------:R1:W-:Y:S01]  /*a130*/  LDGSTS.E [R23+0x22008], desc[UR42][R98.64], P2 ;  /* 0x2200800062177fae */ /* 0x0003e200091a102a */
[----:B------:R-:W-:Y:S02]  /*a140*/  ISETP.GE.AND P4, PT, R195, R224, PT ;  /* 0x000000e0c300720c */ /* 0x000fe40003f86270 */
[----:B------:R-:W-:-:S02]  /*a150*/  SEL R111, RZ, 0x4, P5 ;  /* 0x00000004ff6f7807 */ /* 0x000fc40002800000 */
[----:B------:R-:W-:Y:S02]  /*a160*/  SEL R22, R101, RZ, P1 ;  /* 0x000000ff65167207 */ /* 0x000fe40000800000 */
[----:B------:R-:W-:Y:S02]  /*a170*/  SEL R112, RZ, 0x4, P4 ;  /* 0x00000004ff707807 */ /* 0x000fe40002000000 */
[----:B------:R-:W-:Y:S01]  /*a180*/  SEL R111, R111, RZ, P1 ;  /* 0x000000ff6f6f7207 */ /* 0x000fe20000800000 */
[----:B------:R2:W-:Y:S01]  /*a190*/  LDGSTS.E [R24+0x20000], desc[UR42][R130.64], P3 ;  /* 0x2000000082187fae */ /* 0x0005e200099a102a */
[----:B------:R-:W-:Y:S02]  /*a1a0*/  SEL R110, R110, RZ, P1 ;  /* 0x000000ff6e6e7207 */ /* 0x000fe40000800000 */
[----:B------:R-:W-:Y:S02]  /*a1b0*/  ISETP.NE.U32.AND P4, PT, R22, RZ, PT ;  /* 0x000000ff1600720c */ /* 0x000fe40003f85070 */
[----:B------:R-:W-:-:S02]  /*a1c0*/  SEL R112, R112, RZ, P1 ;  /* 0x000000ff70707207 */ /* 0x000fc40000800000 */
[----:B------:R-:W-:Y:S02]  /*a1d0*/  ISETP.NE.U32.AND P2, PT, R111, RZ, PT ;  /* 0x000000ff6f00720c */ /* 0x000fe40003f45070 */
[----:B------:R-:W-:Y:S02]  /*a1e0*/  ISETP.NE.U32.AND P1, PT, R110, RZ, PT ;  /* 0x000000ff6e00720c */ /* 0x000fe40003f25070 */
[----:B------:R-:W-:Y:S02]  /*a1f0*/  ISETP.NE.U32.AND P3, PT, R112, RZ, PT ;  /* 0x000000ff7000720c */ /* 0x000fe40003f65070 */
[----:B------:R-:W-:-:S03]  /*a200*/  IADD3 R100, P5, PT, R210, UR71, RZ ;  /* 0x00000047d2647c10 */ /* 0x000fc6000ffbe0ff */
[----:B------:R2:W-:Y:S01]  /*a210*/  LDGSTS.E [R24+0x20008], desc[UR42][R128.64], P4 ;  /* 0x2000800080187fae */ /* 0x0005e2000a1a102a */
[----:B------:R-:W-:Y:S02]  /*a220*/  IADD3.X R101, PT, PT, R211, UR72, RZ, P5, !PT ;  /* 0x00000048d3657c10 */ /* 0x000fe4000affe4ff */
[----:B------:R-:W-:Y:S01]  /*a230*/  IADD3 R22, P5, PT, R218, UR71, RZ ;  /* 0x00000047da167c10 */ /* 0x000fe2000ffbe0ff */
[----:B------:R2:W-:Y:S01]  /*a240*/  LDGSTS.E [R24+0x22000], desc[UR42][R96.64], P2 ;  /* 0x2200000060187fae */ /* 0x0005e200091a102a */
[----:B------:R-:W-:Y:S02]  /*a250*/  ISETP.GE.AND P4, PT, R251, 0x40, PT ;  /* 0x00000040fb00780c */ /* 0x000fe40003f86270 */
[----:B-1----:R-:W-:Y:S01]  /*a260*/  IADD3.X R23, PT, PT, R219, UR72, RZ, P5, !PT ;  /* 0x00000048db177c10 */ /* 0x002fe2000affe4ff */
[----:B------:R2:W-:Y:S01]  /*a270*/  LDGSTS.E [R24+0x22008], desc[UR42][R94.64], P1 ;  /* 0x220080005e187fae */ /* 0x0005e200089a102a */
[----:B------:R-:W-:-:S03]  /*a280*/  ISETP.GE.AND P1, PT, R251, 0x80, PT ;  /* 0x00000080fb00780c */ /* 0x000fc60003f26270 */
[----:B------:R-:W0:Y:S04]  /*a290*/  LDGDEPBAR ;  /* 0x00000000000079af */ /* 0x000e280000000000 */
[----:B------:R2:W-:Y:S04]  /*a2a0*/  LDGSTS.E [R25+0x10000], desc[UR42][R92.64], P3 ;  /* 0x100000005c197fae */ /* 0x0005e800099a102a */
        /* <DEDUP_REMOVED lines=63> */
[----:B------:R-:W0:Y:S01]  /*a6a0*/  LDGDEPBAR ;  /* 0x00000000000079af */ /* 0x000e220000000000 */
[----:B------:R-:W-:Y:S05]  /*a6b0*/  @!P1 BRA `(.L_x_7) ;  /* 0x0000004000949947 */ /* 0x000fea0003800000 */
[----:B------:R-:W3:Y:S01]  /*a6c0*/  LDL.LU R206, [R1+0x8] ;  /* 0x0000080001ce7983 */ /* 0x000ee20000300800 */
[----:B--2--5:R-:W-:Y:S02]  /*a6d0*/  SHF.R.S32.HI R58, RZ, 0x1f, R13 ;  /* 0x0000001fff3a7819 */ /* 0x024fe4000001140d */
[C---:B------:R-:W-:Y:S01]  /*a6e0*/  IADD3 R196, P5, PT, R13.reuse, R16, RZ ;  /* 0x000000100dc47210 */ /* 0x040fe20007fbe0ff */
[----:B------:R-:W2:Y:S01]  /*a6f0*/  LDL.LU R204, [R1+0xc] ;  /* 0x00000c0001cc7983 */ /* 0x000ea20000300800 */
[C---:B------:R-:W-:Y:S02]  /*a700*/  IADD3 R192, P2, PT, R13.reuse, R125, RZ ;  /* 0x0000007d0dc07210 */ /* 0x040fe40007f5e0ff */
[C---:B------:R-:W-:Y:S01]  /*a710*/  IADD3 R198, P3, PT, R13.reuse, R17, RZ ;  /* 0x000000110dc67210 */ /* 0x040fe20007f7e0ff */
[----:B------:R-:W4:Y:S01]  /*a720*/  LDL.LU R207, [R1+0x10] ;  /* 0x0000100001cf7983 */ /* 0x000f220000300800 */
[-C--:B------:R-:W-:Y:S02]  /*a730*/  LEA.HI.X.SX32 R197, R16, R58.reuse, 0x1, P5 ;  /* 0x0000003a10c57211 */ /* 0x080fe400028f0eff */
[C---:B------:R-:W-:Y:S01]  /*a740*/  IADD3 R194, P1, PT, R13.reuse, R29, RZ ;  /* 0x0000001d0dc27210 */ /* 0x040fe20007f3e0ff */
[----:B------:R-:W4:Y:S01]  /*a750*/  LDL.LU R205, [R1+0x18] ;  /* 0x0000180001cd7983 */ /* 0x000f220000300800 */
[----:B------:R-:W-:Y:S01]  /*a760*/  IADD3 R188, P5, PT, R13, R227, RZ ;  /* 0x000000e30dbc7210 */ /* 0x000fe20007fbe0ff */
[----:B------:R-:W-:Y:S01]  /*a770*/  IMAD R202, R202, UR16, RZ ;  /* 0x00000010caca7c24 */ /* 0x000fe2000f8e02ff */
[----:B------:R-:W-:Y:S01]  /*a780*/  LEA.HI R213, R213, 0x2e, RZ, 0x1a ;  /* 0x0000002ed5d57811 */ /* 0x000fe200078fd0ff */
[----:B------:R-:W4:Y:S01]  /*a790*/  LDL.LU R118, [R1+0x1c] ;  /* 0x00001c0001767983 */ /* 0x000f220000300800 */
[-C--:B------:R-:W-:Y:S01]  /*a7a0*/  LEA.HI.X.SX32 R189, R227, R58.reuse, 0x1, P5 ;  /* 0x0000003ae3bd7211 */ /* 0x080fe200028f0eff */
[----:B------:R-:W-:Y:S01]  /*a7b0*/  IMAD R104, R200, UR16, RZ ;  /* 0x00000010c8687c24 */ /* 0x000fe2000f8e02ff */
[----:B------:R-:W-:Y:S01]  /*a7c0*/  IADD3 R180, P5, PT, R13, R231, RZ ;  /* 0x000000e70db47210 */ /* 0x000fe20007fbe0ff */
[----:B------:R-:W4:Y:S01]  /*a7d0*/  LDL.LU R119, [R1+0x20] ;  /* 0x0000200001777983 */ /* 0x000f220000300800 */
[-C--:B------:R-:W-:Y:S01]  /*a7e0*/  LEA.HI.X.SX32 R193, R125, R58.reuse, 0x1, P2 ;  /* 0x0000003a7dc17211 */ /* 0x080fe200010f0eff */
[----:B------:R-:W-:Y:S01]  /*a7f0*/  IMAD R112, R209, UR16, RZ ;  /* 0x00000010d1707c24 */ /* 0x000fe2000f8e02ff */
[-C--:B------:R-:W-:Y:S01]  /*a800*/  LEA.HI.X.SX32 R181, R231, R58.reuse, 0x1, P5 ;  /* 0x0000003ae7b57211 */ /* 0x080fe200028f0eff */
[----:B------:R-:W4:Y:S01]  /*a810*/  LDL.LU R113, [R1+0x28] ;  /* 0x0000280001717983 */ /* 0x000f220000300800 */
[----:B------:R-:W-:Y:S01]  /*a820*/  IADD3 R184, P2, PT, R13, R229, RZ ;  /* 0x000000e50db87210 */ /* 0x000fe20007f5e0ff */
[----:B------:R-:W-:Y:S01]  /*a830*/  IMAD R106, R201, UR16, RZ ;  /* 0x00000010c96a7c24 */ /* 0x000fe2000f8e02ff */
[----:B------:R-:W-:Y:S01]  /*a840*/  IADD3 R172, P5, PT, R13, R235, RZ ;  /* 0x000000eb0dac7210 */ /* 0x000fe20007fbe0ff */
[----:B------:R-:W4:Y:S01]  /*a850*/  LDL.LU R116, [R1+0x2c] ;  /* 0x00002c0001747983 */ /* 0x000f220000300800 */
[-C--:B------:R-:W-:Y:S01]  /*a860*/  LEA.HI.X.SX32 R185, R229, R58.reuse, 0x1, P2 ;  /* 0x0000003ae5b97211 */ /* 0x080fe200010f0eff */
[----:B------:R-:W-:Y:S01]  /*a870*/  IMAD R212, R212, UR16, RZ ;  /* 0x00000010d4d47c24 */ /* 0x000fe2000f8e02ff */
[-C--:B------:R-:W-:Y:S01]  /*a880*/  LEA.HI.X.SX32 R173, R235, R58.reuse, 0x1, P5 ;  /* 0x0000003aebad7211 */ /* 0x080fe200028f0eff */
[----:B------:R-:W4:Y:S01]  /*a890*/  LDL.LU R117, [R1+0x30] ;  /* 0x0000300001757983 */ /* 0x000f220000300800 */
[C---:B------:R-:W-:Y:S01]  /*a8a0*/  IADD3 R176, P2, PT, R13.reuse, R233, RZ ;  /* 0x000000e90db07210 */ /* 0x040fe20007f5e0ff */
        /* <DEDUP_REMOVED lines=12> */
[----:B------:R-:W1:Y:S01]  /*a970*/  LDCU.128 UR4, c[0x0][0x380] ;  /* 0x00007000ff0477ac */ /* 0x000e620008000c00 */
[----:B------:R-:W-:Y:S01]  /*a980*/  LEA.HI.X.SX32 R157, R243, R58, 0x1, P5 ;  /* 0x0000003af39d7211 */ /* 0x000fe200028f0eff */
[----:B------:R-:W4:Y:S01]  /*a990*/  LDL.LU R216, [R1+0x40] ;  /* 0x0000400001d87983 */ /* 0x000f220000300800 */
[----:B------:R-:W-:-:S02]  /*a9a0*/  IADD3 R160, P2, PT, R13, R241, RZ ;  /* 0x000000f10da07210 */ /* 0x000fc40007f5e0ff */
[----:B------:R-:W-:Y:S01]  /*a9b0*/  IADD3 R148, P5, PT, R13, R247, RZ ;  /* 0x000000f70d947210 */ /* 0x000fe20007fbe0ff */
[----:B------:R-:W4:Y:S01]  /*a9c0*/  LDL.LU R217, [R1+0x44] ;  /* 0x0000440001d97983 */ /* 0x000f220000300800 */
[-C--:B------:R-:W-:Y:S02]  /*a9d0*/  LEA.HI.X.SX32 R161, R241, R58.reuse, 0x1, P2 ;  /* 0x0000003af1a17211 */ /* 0x080fe400010f0eff */
[-C--:B------:R-:W-:Y:S02]  /*a9e0*/  LEA.HI.X.SX32 R149, R247, R58.reuse, 0x1, P5 ;  /* 0x0000003af7957211 */ /* 0x080fe400028f0eff */
[----:B------:R-:W-:Y:S02]  /*a9f0*/  IADD3 R152, P2, PT, R13, R245, RZ ;  /* 0x000000f50d987210 */ /* 0x000fe40007f5e0ff */
[-C--:B------:R-:W-:Y:S02]  /*aa00*/  LEA.HI.X.SX32 R199, R17, R58.reuse, 0x1, P3 ;  /* 0x0000003a11c77211 */ /* 0x080fe400018f0eff */
[----:B------:R-:W-:-:S02]  /*aa10*/  LEA.HI.X.SX32 R153, R245, R58, 0x1, P2 ;  /* 0x0000003af5997211 */ /* 0x000fc400010f0eff */
[C---:B------:R-:W-:Y:S02]  /*aa20*/  IADD3 R144, P2, PT, R13.reuse, R249, RZ ;  /* 0x000000f90d907210 */ /* 0x040fe40007f5e0ff */
[----:B------:R-:W-:Y:S02]  /*aa30*/  IADD3 R190, P3, PT, R13, R226, RZ ;  /* 0x000000e20dbe7210 */ /* 0x000fe40007f7e0ff */
[-C--:B------:R-:W-:Y:S02]  /*aa40*/  LEA.HI.X.SX32 R145, R249, R58.reuse, 0x1, P2 ;  /* 0x0000003af9917211 */ /* 0x080fe400010f0eff */
[----:B------:R-:W-:Y:S02]  /*aa50*/  LEA.HI.X.SX32 R195, R29, R58, 0x1, P1 ;  /* 0x0000003a1dc37211 */ /* 0x000fe400008f0eff */
[----:B------:R-:W-:Y:S02]  /*aa60*/  IADD3 R186, P1, PT, R13, R228, RZ ;  /* 0x000000e40dba7210 */ /* 0x000fe40007f3e0ff */
[----:B------:R-:W-:-:S02]  /*aa70*/  LEA.HI.X.SX32 R191, R226, R58, 0x1, P3 ;  /* 0x0000003ae2bf7211 */ /* 0x000fc400018f0eff */
[C---:B------:R-:W-:Y:S02]  /*aa80*/  IADD3 R182, P3, PT, R13.reuse, R230, RZ ;  /* 0x000000e60db67210 */ /* 0x040fe40007f7e0ff */
[----:B------:R-:W-:Y:S02]  /*aa90*/  LEA.HI.X.SX32 R187, R228, R58, 0x1, P1 ;  /* 0x0000003ae4bb7211 */ /* 0x000fe400008f0eff */
[C---:B------:R-:W-:Y:S02]  /*aaa0*/  IADD3 R178, P1, PT, R13.reuse, R232, RZ ;  /* 0x000000e80db27210 */ /* 0x040fe40007f3e0ff */
        /* <DEDUP_REMOVED lines=18> */
[-C--:B------:R-:W-:Y:S02]  /*abd0*/  LEA.HI.X.SX32 R147, R248, R58.reuse, 0x1, P1 ;  /* 0x0000003af8937211 */ /* 0x080fe400008f0eff */
[----:B------:R-:W-:Y:S02]  /*abe0*/  LEA.HI.X.SX32 R143, R250, R58, 0x1, P3 ;  /* 0x0000003afa8f7211 */ /* 0x000fe400018f0eff */
[----:B---3--:R-:W-:-:S04]  /*abf0*/  IADD3 R140, P5, PT, R13, R206, RZ ;  /* 0x000000ce0d8c7210 */ /* 0x008fc80007fbe0ff */
[----:B------:R-:W-:Y:S02]  /*ac00*/  LEA.HI.X.SX32 R141, R206, R58, 0x1, P5 ;  /* 0x0000003ace8d7211 */ /* 0x000fe400028f0eff */
[----:B------:R-:W3:Y:S01]  /*ac10*/  LDL.LU R206, [R1+0x48] ;  /* 0x0000480001ce7983 */ /* 0x000ee20000300800 */
[C---:B--2---:R-:W-:Y:S02]  /*ac20*/  IADD3 R138, P1, PT, R13.reuse, R204, RZ ;  /* 0x000000cc0d8a7210 */ /* 0x044fe40007f3e0ff */
[C---:B----4-:R-:W-:Y:S02]  /*ac30*/  IADD3 R136, P2, PT, R13.reuse, R207, RZ ;  /* 0x000000cf0d887210 */ /* 0x050fe40007f5e0ff */
[----:B------:R-:W-:Y:S02]  /*ac40*/  IADD3 R134, P3, PT, R13, R205, RZ ;  /* 0x000000cd0d867210 */ /* 0x000fe40007f7e0ff */
[----:B------:R-:W-:Y:S02]  /*ac50*/  LEA.HI.X.SX32 R137, R207, R58, 0x1, P2 ;  /* 0x0000003acf897211 */ /* 0x000fe400010f0eff */
[----:B------:R-:W2:Y:S04]  /*ac60*/  LDL.LU R207, [R1+0x4c] ;  /* 0x00004c0001cf7983 */ /* 0x000ea80000300800 */
[----:B------:R-:W4:Y:S01]  /*ac70*/  LDL.LU R127, [R1+0x50] ;  /* 0x00005000017f7983 */ /* 0x000f220000300800 */
[----:B------:R-:W-:-:S03]  /*ac80*/  IADD3 R132, P5, PT, R13, R118, RZ ;  /* 0x000000760d847210 */ /* 0x000fc60007fbe0ff */
[----:B------:R-:W4:Y:S01]  /*ac90*/  LDL.LU R122, [R1+0x54] ;  /* 0x00005400017a7983 */ /* 0x000f220000300800 */
[----:B------:R-:W-:-:S03]  /*aca0*/  LEA.HI.X.SX32 R139, R204, R58, 0x1, P1 ;  /* 0x0000003acc8b7211 */ /* 0x000fc600008f0eff */
[----:B------:R-:W4:Y:S01]  /*acb0*/  LDL.LU R123, [R1+0x58] ;  /* 0x00005800017b7983 */ /* 0x000f220000300800 */
[----:B------:R-:W-:-:S03]  /*acc0*/  LEA.HI.X.SX32 R135, R205, R58, 0x1, P3 ;  /* 0x0000003acd877211 */ /* 0x000fc600018f0eff */
[----:B------:R-:W4:Y:S01]  /*acd0*/  LDL.LU R120, [R1+0x5c] ;  /* 0x00005c0001787983 */ /* 0x000f220000300800 */
[----:B------:R-:W-:-:S03]  /*ace0*/  LEA.HI.X.SX32 R133, R118, R58, 0x1, P5 ;  /* 0x0000003a76857211 */ /* 0x000fc600028f0eff */
[----:B------:R-:W4:Y:S04]  /*acf0*/  LDL.LU R121, [R1+0x60] ;  /* 0x0000600001797983 */ /* 0x000f280000300800 */
[----:B------:R-:W4:Y:S04]  /*ad00*/  LDL.LU R204, [R1+0x64] ;  /* 0x0000640001cc7983 */ /* 0x000f280000300800 */
[----:B------:R-:W4:Y:S04]  /*ad10*/  LDL.LU R205, [R1+0x68] ;  /* 0x0000680001cd7983 */ /* 0x000f280000300800 */
[----:B------:R-:W4:Y:S01]  /*ad20*/  LDL.LU R118, [R1+0x6c] ;  /* 0x00006c0001767983 */ /* 0x000f220000300800 */
[----:B------:R-:W-:-:S02]  /*ad30*/  IADD3 R130, P1, PT, R13, R119, RZ ;  /* 0x000000770d827210 */ /* 0x000fc40007f3e0ff */
[C---:B------:R-:W-:Y:S02]  /*ad40*/  IADD3 R128, P2, PT, R13.reuse, R113, RZ ;  /* 0x000000710d807210 */ /* 0x040fe40007f5e0ff */
[C---:B------:R-:W-:Y:S02]  /*ad50*/  IADD3 R92, P3, PT, R13.reuse, R116, RZ ;  /* 0x000000740d5c7210 */ /* 0x040fe40007f7e0ff */
[----:B------:R-:W-:Y:S02]  /*ad60*/  IADD3 R72, P5, PT, R13, R117, RZ ;  /* 0x000000750d487210 */ /* 0x000fe40007fbe0ff */
[----:B------:R-:W-:Y:S02]  /*ad70*/  LEA.HI.X.SX32 R131, R119, R58, 0x1, P1 ;  /* 0x0000003a77837211 */ /* 0x000fe400008f0eff */
[----:B------:R-:W-:Y:S01]  /*ad80*/  IADD3 R62, P1, PT, R13, R114, RZ ;  /* 0x000000720d3e7210 */ /* 0x000fe20007f3e0ff */
[----:B------:R-:W4:Y:S01]  /*ad90*/  LDL.LU R119, [R1+0x70] ;  /* 0x0000700001777983 */ /* 0x000f220000300800 */
[----:B------:R-:W-:-:S02]  /*ada0*/  LEA.HI.X.SX32 R129, R113, R58, 0x1, P2 ;  /* 0x0000003a71817211 */ /* 0x000fc400010f0eff */
[C---:B------:R-:W-:Y:S01]  /*adb0*/  IADD3 R20, P2, PT, R13.reuse, R115, RZ ;  /* 0x000000730d147210 */ /* 0x040fe20007f5e0ff */
[----:B------:R-:W4:Y:S01]  /*adc0*/  LDL.LU R113, [R1+0x74] ;  /* 0x0000740001717983 */ /* 0x000f220000300800 */
[----:B------:R-:W-:Y:S02]  /*add0*/  LEA.HI.X.SX32 R125, R116, R58, 0x1, P3 ;  /* 0x0000003a747d7211 */ /* 0x000fe400018f0eff */
[----:B------:R-:W-:Y:S01]  /*ade0*/  IADD3 R18, P3, PT, R13, R220, RZ ;  /* 0x000000dc0d127210 */ /* 0x000fe20007f7e0ff */
[----:B------:R-:W4:Y:S01]  /*adf0*/  LDL.LU R116, [R1+0x78] ;  /* 0x0000780001747983 */ /* 0x000f220000300800 */
[----:B------:R-:W-:Y:S02]  /*ae00*/  LEA.HI.X.SX32 R102, R117, R58, 0x1, P5 ;  /* 0x0000003a75667211 */ /* 0x000fe400028f0eff */
[----:B------:R-:W-:Y:S01]  /*ae10*/  IADD3 R16, P5, PT, R13, R216, RZ ;  /* 0x000000d80d107210 */ /* 0x000fe20007fbe0ff */
[----:B------:R-:W4:Y:S01]  /*ae20*/  LDL.LU R117, [R1+0x7c] ;  /* 0x00007c0001757983 */ /* 0x000f220000300800 */
[----:B------:R-:W-:-:S02]  /*ae30*/  LEA.HI.X.SX32 R100, R114, R58, 0x1, P1 ;  /* 0x0000003a72647211 */ /* 0x000fc400008f0eff */
[----:B------:R-:W-:Y:S01]  /*ae40*/  IADD3 R17, P1, PT, R13, R217, RZ ;  /* 0x000000d90d117210 */ /* 0x000fe20007f3e0ff */
[----:B------:R-:W4:Y:S01]  /*ae50*/  LDL.LU R114, [R1+0x80] ;  /* 0x0000800001727983 */ /* 0x000f220000300800 */
[-C--:B------:R-:W-:Y:S02]  /*ae60*/  LEA.HI.X.SX32 R98, R115, R58.reuse, 0x1, P2 ;  /* 0x0000003a73627211 */ /* 0x080fe400010f0eff */
[-C--:B------:R-:W-:Y:S01]  /*ae70*/  LEA.HI.X.SX32 R96, R220, R58.reuse, 0x1, P3 ;  /* 0x0000003adc607211 */ /* 0x080fe200018f0eff */
[----:B------:R-:W4:Y:S01]  /*ae80*/  LDL.LU R115, [R1+0x84] ;  /* 0x0000840001737983 */ /* 0x000f220000300800 */
[-C--:B------:R-:W-:Y:S02]  /*ae90*/  LEA.HI.X.SX32 R94, R216, R58.reuse, 0x1, P5 ;  /* 0x0000003ad85e7211 */ /* 0x080fe400028f0eff */
[----:B------:R-:W-:Y:S01]  /*aea0*/  LEA.HI.X.SX32 R86, R217, R58, 0x1, P1 ;  /* 0x0000003ad9567211 */ /* 0x000fe200008f0eff */
[----:B------:R-:W4:Y:S04]  /*aeb0*/  LDL.LU R220, [R1+0x88] ;  /* 0x0000880001dc7983 */ /* 0x000f280000300800 */
[----:B------:R-:W4:Y:S04]  /*aec0*/  LDL.LU R216, [R1+0x8c] ;  /* 0x00008c0001d87983 */ /* 0x000f280000300800 */
[----:B------:R-:W4:Y:S01]  /*aed0*/  LDL.LU R217, [R1+0x90] ;  /* 0x0000900001d97983 */ /* 0x000f220000300800 */
[----:B---3--:R-:W-:-:S04]  /*aee0*/  IADD3 R19, P2, PT, R13, R206, RZ ;  /* 0x000000ce0d137210 */ /* 0x008fc80007f5e0ff */
[----:B------:R-:W-:Y:S02]  /*aef0*/  LEA.HI.X.SX32 R64, R206, R58, 0x1, P2 ;  /* 0x0000003ace407211 */ /* 0x000fe400010f0eff */
[----:B------:R-:W3:Y:S01]  /*af00*/  LDL.LU R206, [R1+0x94] ;  /* 0x0000940001ce7983 */ /* 0x000ee20000300800 */
[----:B--2---:R-:W-:-:S04]  /*af10*/  IADD3 R21, P3, PT, R13, R207, RZ ;  /* 0x000000cf0d157210 */ /* 0x004fc80007f7e0ff */
[----:B------:R-:W-:Y:S02]  /*af20*/  LEA.HI.X.SX32 R60, R207, R58, 0x1, P3 ;  /* 0x0000003acf3c7211 */ /* 0x000fe400018f0eff */
[----:B------:R-:W2:Y:S01]  /*af30*/  LDL.LU R207, [R1+0x98] ;  /* 0x0000980001cf7983 */ /* 0x000ea20000300800 */
[----:B----4-:R-:W-:-:S04]  /*af40*/  IADD3 R23, P5, PT, R13, R127, RZ ;  /* 0x0000007f0d177210 */ /* 0x010fc80007fbe0ff */
[----:B------:R-:W-:Y:S01]  /*af50*/  LEA.HI.X.SX32 R22, R127, R58, 0x1, P5 ;  /* 0x0000003a7f167211 */ /* 0x000fe200028f0eff */
[----:B------:R-:W-:Y:S02]  /*af60*/  IMAD R127, R225, UR16, RZ ;  /* 0x00000010e17f7c24 */ /* 0x000fe4000f8e02ff */
[----:B------:R-:W4:Y:S01]  /*af70*/  LDL.LU R225, [R1+0x19c] ;  /* 0x00019c0001e17983 */ /* 0x000f220000300800 */
[----:B------:R-:W-:-:S04]  /*af80*/  IADD3 R29, P3, PT, R13, R120, RZ ;  /* 0x000000780d1d7210 */ /* 0x000fc80007f7e0ff */
[----:B------:R-:W-:Y:S02]  /*af90*/  LEA.HI.X.SX32 R28, R120, R58, 0x1, P3 ;  /* 0x0000003a781c7211 */ /* 0x000fe400018f0eff */
[C---:B------:R-:W-:Y:S02]  /*afa0*/  IADD3 R25, P1, PT, R13.reuse, R122, RZ ;  /* 0x0000007a0d197210 */ /* 0x040fe40007f3e0ff */
[----:B------:R-:W-:-:S04]  /*afb0*/  IADD3 R37, P3, PT, R13, R118, RZ ;  /* 0x000000760d257210 */ /* 0x000fc80007f7e0ff */
[-C--:B------:R-:W-:Y:S01]  /*afc0*/  LEA.HI.X.SX32 R36, R118, R58.reuse, 0x1, P3 ;  /* 0x0000003a76247211 */ /* 0x080fe200018f0eff */
[----:B------:R-:W-:Y:S02]  /*afd0*/  IMAD R118, R203, UR16, RZ ;  /* 0x00000010cb767c24 */ /* 0x000fe4000f8e02ff */
[----:B------:R-:W1:Y:S01]  /*afe0*/  S2R R203, SR_TID.X ;  /* 0x0000000000cb7919 */ /* 0x000e620000002100 */
[----:B------:R-:W-:Y:S02]  /*aff0*/  LEA.HI.X.SX32 R24, R122, R58, 0x1, P1 ;  /* 0x0000003a7a187211 */ /* 0x000fe400008f0eff */
[C---:B------:R-:W-:Y:S02]  /*b000*/  IADD3 R33, P1, PT, R13.reuse, R204, RZ ;  /* 0x000000cc0d217210 */ /* 0x040fe40007f3e0ff */
[----:B------:R-:W-:Y:S02]  /*b010*/  IADD3 R27, P2, PT, R13, R123, RZ ;  /* 0x0000007b0d1b7210 */ /* 0x000fe40007f5e0ff */
[----:B------:R-:W-:-:S02]  /*b020*/  LEA.HI.X.SX32 R32, R204, R58, 0x1, P1 ;  /* 0x0000003acc207211 */ /* 0x000fc400008f0eff */
[C---:B------:R-:W-:Y:S02]  /*b030*/  IADD3 R31, P5, PT, R13.reuse, R121, RZ ;  /* 0x000000790d1f7210 */ /* 0x040fe40007fbe0ff */
[----:B------:R-:W-:Y:S02]  /*b040*/  IADD3 R41, P1, PT, R13, R113, RZ ;  /* 0x000000710d297210 */ /* 0x000fe40007f3e0ff */
[-C--:B------:R-:W-:Y:S02]  /*b050*/  LEA.HI.X.SX32 R26, R123, R58.reuse, 0x1, P2 ;  /* 0x0000003a7b1a7211 */ /* 0x080fe400010f0eff */
[-C--:B------:R-:W-:Y:S02]  /*b060*/  LEA.HI.X.SX32 R30, R121, R58.reuse, 0x1, P5 ;  /* 0x0000003a791e7211 */ /* 0x080fe400028f0eff */
[----:B------:R-:W-:Y:S02]  /*b070*/  LEA.HI.X.SX32 R40, R113, R58, 0x1, P1 ;  /* 0x0000003a71287211 */ /* 0x000fe400008f0eff */
[----:B------:R-:W-:-:S02]  /*b080*/  IADD3 R35, P2, PT, R13, R205, RZ ;  /* 0x000000cd0d237210 */ /* 0x000fc40007f5e0ff */
[C---:B------:R-:W-:Y:S02]  /*b090*/  IADD3 R39, P5, PT, R13.reuse, R119, RZ ;  /* 0x000000770d277210 */ /* 0x040fe40007fbe0ff */
[----:B------:R-:W-:Y:S02]  /*b0a0*/  IADD3 R49, P1, PT, R13, R115, RZ ;  /* 0x000000730d317210 */ /* 0x000fe40007f3e0ff */
[-C--:B------:R-:W-:Y:S02]  /*b0b0*/  LEA.HI.X.SX32 R34, R205, R58.reuse, 0x1, P2 ;  /* 0x0000003acd227211 */ /* 0x080fe400010f0eff */
[-C--:B------:R-:W-:Y:S02]  /*b0c0*/  LEA.HI.X.SX32 R38, R119, R58.reuse, 0x1, P5 ;  /* 0x0000003a77267211 */ /* 0x080fe400028f0eff */
[----:B------:R-:W-:Y:S02]  /*b0d0*/  LEA.HI.X.SX32 R48, R115, R58, 0x1, P1 ;  /* 0x0000003a73307211 */ /* 0x000fe400008f0eff */
[----:B------:R-:W-:-:S02]  /*b0e0*/  IADD3 R43, P2, PT, R13, R116, RZ ;  /* 0x000000740d2b7210 */ /* 0x000fc40007f5e0ff */
[C---:B------:R-:W-:Y:S02]  /*b0f0*/  IADD3 R47, P5, PT, R13.reuse, R114, RZ ;  /* 0x000000720d2f7210 */ /* 0x040fe40007fbe0ff */
[C---:B------:R-:W-:Y:S02]  /*b100*/  IADD3 R45, P3, PT, R13.reuse, R117, RZ ;  /* 0x000000750d2d7210 */ /* 0x040fe40007f7e0ff */
[-C--:B------:R-:W-:Y:S02]  /*b110*/  LEA.HI.X.SX32 R42, R116, R58.reuse, 0x1, P2 ;  /* 0x0000003a742a7211 */ /* 0x080fe400010f0eff */
[----:B------:R-:W-:Y:S02]  /*b120*/  LEA.HI.X.SX32 R46, R114, R58, 0x1, P5 ;  /* 0x0000003a722e7211 */ /* 0x000fe400028f0eff */
[----:B------:R-:W-:Y:S02]  /*b130*/  IADD3 R51, P2, PT, R13, R220, RZ ;  /* 0x000000dc0d337210 */ /* 0x000fe40007f5e0ff */
[----:B------:R-:W-:-:S02]  /*b140*/  SHF.R.S32.HI R114, RZ, 0x1f, R10 ;  /* 0x0000001fff727819 */ /* 0x000fc4000001140a */
[----:B------:R-:W-:Y:S02]  /*b150*/  LEA.HI.X.SX32 R44, R117, R58, 0x1, P3 ;  /* 0x0000003a752c7211 */ /* 0x000fe400018f0eff */
[C---:B------:R-:W-:Y:S02]  /*b160*/  IADD3 R53, P3, PT, R13.reuse, R216, RZ ;  /* 0x000000d80d357210 */ /* 0x040fe40007f7e0ff */
[----:B------:R-:W-:Y:S02]  /*b170*/  IADD3 R55, P5, PT, R13, R217, RZ ;  /* 0x000000d90d377210 */ /* 0x000fe40007fbe0ff */
[-C--:B------:R-:W-:Y:S02]  /*b180*/  LEA.HI.X.SX32 R50, R220, R58.reuse, 0x1, P2 ;  /* 0x0000003adc327211 */ /* 0x080fe400010f0eff */
[----:B-1----:R-:W-:Y:S02]  /*b190*/  LEA.HI R203, R203, 0xe, RZ, 0x1a ;  /* 0x0000000ecbcb7811 */ /* 0x002fe400078fd0ff */
[----:B------:R-:W-:-:S02]  /*b1a0*/  LEA.HI.X.SX32 R52, R216, R58, 0x1, P3 ;  /* 0x0000003ad8347211 */ /* 0x000fc400018f0eff */
[----:B------:R-:W-:Y:S01]  /*b1b0*/  LEA.HI.X.SX32 R54, R217, R58, 0x1, P5 ;  /* 0x0000003ad9367211 */ /* 0x000fe200028f0eff */
[----:B------:R-:W-:Y:S02]  /*b1c0*/  IMAD R213, R213, UR16, RZ ;  /* 0x00000010d5d57c24 */ /* 0x000fe4000f8e02ff */
[----:B------:R-:W-:Y:S01]  /*b1d0*/  IMAD R203, R203, UR16, RZ ;  /* 0x00000010cbcb7c24 */ /* 0x000fe2000f8e02ff */
[----:B------:R-:W-:Y:S02]  /*b1e0*/  LOP3.LUT R209, R2, 0x2c, RZ, 0xfc, !PT ;  /* 0x0000002c02d17812 */ /* 0x000fe400078efcff */
[----:B------:R-:W-:-:S03]  /*b1f0*/  IADD3 R63, P3, PT, R10, R213, RZ ;  /* 0x000000d50a3f7210 */ /* 0x000fc60007f7e0ff */
[----:B------:R-:W-:Y:S01]  /*b200*/  IMAD R126, R209, UR16, RZ ;  /* 0x00000010d17e7c24 */ /* 0x000fe2000f8e02ff */
[----:B------:R-:W-:Y:S02]  /*b210*/  LEA.HI.X.SX32 R116, R213, R114, 0x1, P3 ;  /* 0x00000072d5747211 */ /* 0x000fe400018f0eff */
[C---:B------:R-:W-:Y:S02]  /*b220*/  IADD3 R71, P3, PT, R10.reuse, R7, RZ ;  /* 0x000000070a477210 */ /* 0x040fe40007f7e0ff */
[C---:B------:R-:W-:Y:S02]  /*b230*/  IADD3 R61, P5, PT, R10.reuse, R212, RZ ;  /* 0x000000d40a3d7210 */ /* 0x040fe40007fbe0ff */
[----:B------:R-:W-:Y:S02]  /*b240*/  LEA.HI.X.SX32 R70, R7, R114, 0x1, P3 ;  /* 0x0000007207467211 */ /* 0x000fe400018f0eff */
[----:B------:R-:W-:Y:S02]  /*b250*/  IADD3 R79, P3, PT, R10, R11, RZ ;  /* 0x0000000b0a4f7210 */ /* 0x000fe40007f7e0ff */
[----:B------:R-:W-:-:S02]  /*b260*/  LOP3.LUT R213, R2, 0x28, RZ, 0xfc, !PT ;  /* 0x0000002802d57812 */ /* 0x000fc400078efcff */
[-C--:B------:R-:W-:Y:S02]  /*b270*/  LEA.HI.X.SX32 R108, R212, R114.reuse, 0x1, P5 ;  /* 0x00000072d46c7211 */ /* 0x080fe400028f0eff */
[----:B------:R-:W-:Y:S01]  /*b280*/  LEA.HI.X.SX32 R78, R11, R114, 0x1, P3 ;  /* 0x000000720b4e7211 */ /* 0x000fe200018f0eff */
[----:B------:R-:W-:Y:S01]  /*b290*/  IMAD R200, R213, UR16, RZ ;  /* 0x00000010d5c87c24 */ /* 0x000fe2000f8e02ff */
[----:B------:R-:W-:Y:S02]  /*b2a0*/  IADD3 R91, P3, PT, R10, R90, RZ ;  /* 0x0000005a0a5b7210 */ /* 0x000fe40007f7e0ff */
[----:B------:R-:W-:Y:S02]  /*b2b0*/  LOP3.LUT R212, R2, 0x22, RZ, 0xfc, !PT ;  /* 0x0000002202d47812 */ /* 0x000fe400078efcff */
[----:B------:R-:W-:Y:S02]  /*b2c0*/  LEA.HI.X.SX32 R90, R90, R114, 0x1, P3 ;  /* 0x000000725a5a7211 */ /* 0x000fe400018f0eff */
[----:B------:R-:W-:Y:S01]  /*b2d0*/  IADD3 R97, P3, PT, R10, R110, RZ ;  /* 0x0000006e0a617210 */ /* 0x000fe20007f7e0ff */
[----:B------:R-:W-:Y:S01]  /*b2e0*/  IMAD R204, R212, UR16, RZ ;  /* 0x00000010d4cc7c24 */ /* 0x000fe2000f8e02ff */
[----:B------:R-:W-:-:S02]  /*b2f0*/  LOP3.LUT R213, R2, 0x20, RZ, 0xfc, !PT ;  /* 0x0000002002d57812 */ /* 0x000fc400078efcff */
[----:B------:R-:W-:Y:S02]  /*b300*/  LEA.HI.X.SX32 R110, R110, R114, 0x1, P3 ;  /* 0x000000726e6e7211 */ /* 0x000fe400018f0eff */
[----:B------:R-:W-:Y:S01]  /*b310*/  IADD3 R69, P5, PT, R10, R6, RZ ;  /* 0x000000060a457210 */ /* 0x000fe20007fbe0ff */
[----:B------:R-:W-:Y:S01]  /*b320*/  IMAD R205, R213, UR16, RZ ;  /* 0x00000010d5cd7c24 */ /* 0x000fe2000f8e02ff */
[----:B------:R-:W-:Y:S01]  /*b330*/  SHF.R.S32.HI R120, RZ, 0x1f, R251 ;  /* 0x0000001fff787819 */ /* 0x000fe200000114fb */
[----:B------:R-:W-:Y:S01]  /*b340*/  IMAD R208, R221, UR16, RZ ;  /* 0x00000010ddd07c24 */ /* 0x000fe2000f8e02ff */
[-C--:B------:R-:W-:Y:S01]  /*b350*/  LEA.HI.X.SX32 R68, R6, R114.reuse, 0x1, P5 ;  /* 0x0000007206447211 */ /* 0x080fe200028f0eff */
[----:B------:R-:W-:Y:S01]  /*b360*/  IMAD R209, R252, UR16, RZ ;  /* 0x00000010fcd17c24 */ /* 0x000fe2000f8e02ff */
[----:B------:R-:W-:Y:S02]  /*b370*/  IADD3 R77, P5, PT, R10, R9, RZ ;  /* 0x000000090a4d7210 */ /* 0x000fe40007fbe0ff */
[----:B------:R-:W-:Y:S01]  /*b380*/  LEA.HI R120, R120, R251, RZ, 0x6 ;  /* 0x000000fb78787211 */ /* 0x000fe200078f30ff */
[----:B------:R-:W-:Y:S01]  /*b390*/  IMAD.SHL.U32 R7, R72, 0x4, RZ ;  /* 0x0000000448077824 */ /* 0x000fe200078e00ff */
[----:B------:R-:W-:-:S02]  /*b3a0*/  LEA.HI.X.SX32 R76, R9, R114, 0x1, P5 ;  /* 0x00000072094c7211 */ /* 0x000fc400028f0eff */
[----:B------:R-:W-:Y:S01]  /*b3b0*/  SHF.L.U64.HI R6, R72, 0x2, R102 ;  /* 0x0000000248067819 */ /* 0x000fe20000010266 */
[----:B------:R-:W-:Y:S01]  /*b3c0*/  UIMAD.WIDE.U32 UR14, UR14, 0xc, UR6 ;  /* 0x0000000c0e0e78a5 */ /* 0x000fe2000f8e0006 */
[----:B------:R-:W-:Y:S01]  /*b3d0*/  IMAD.SHL.U32 R11, R20, 0x4, RZ ;  /* 0x00000004140b7824 */ /* 0x000fe200078e00ff */
[----:B------:R-:W-:Y:S01]  /*b3e0*/  UIMAD.WIDE.U32 UR8, UR11, 0xc, UR4 ;  /* 0x0000000c0b0878a5 */ /* 0x000fe2000f8e0004 */
[----:B------:R-:W-:Y:S01]  /*b3f0*/  SHF.L.U64.HI R125, R92, 0x2, R125 ;  /* 0x000000025c7d7819 */ /* 0x000fe2000001027d */
[----:B------:R-:W-:Y:S01]  /*b400*/  IMAD.SHL.U32 R9, R62, 0x4, RZ ;  /* 0x000000043e097824 */ /* 0x000fe200078e00ff */
[----:B------:R-:W-:Y:S01]  /*b410*/  UIMAD UR12, UR12, 0xc, URZ ;  /* 0x0000000c0c0c78a4 */ /* 0x000fe2000f8e02ff */
[----:B------:R-:W-:Y:S01]  /*b420*/  SHF.L.U64.HI R199, R198, 0x2, R199 ;  /* 0x00000002c6c77819 */ /* 0x000fe200000102c7 */
[----:B------:R-:W-:Y:S01]  /*b430*/  UIMAD UR10, UR10, 0xc, URZ ;  /* 0x0000000c0a0a78a4 */ /* 0x000fe2000f8e02ff */
[----:B------:R-:W-:Y:S01]  /*b440*/  SHF.L.U64.HI R197, R196, 0x2, R197 ;  /* 0x00000002c4c57819 */ /* 0x000fe200000102c5 */
[----:B------:R-:W-:Y:S01]  /*b450*/  VIADD R124, R124, 0xffffff40 ;  /* 0xffffff407c7c7836 */ /* 0x000fe20000000000 */
[----:B------:R-:W-:Y:S01]  /*b460*/  SHF.L.U64.HI R195, R194, 0x2, R195 ;  /* 0x00000002c2c37819 */ /* 0x000fe200000102c3 */
[----:B------:R-:W-:Y:S01]  /*b470*/  IMAD.SHL.U32 R198, R198, 0x4, RZ ;  /* 0x00000004c6c67824 */ /* 0x000fe200078e00ff */
        /* <DEDUP_REMOVED lines=70> */
[----:B------:R-:W-:-:S02]  /*b8e0*/  SHF.L.U64.HI R26, R27, 0x2, R26 ;  /* 0x000000021b1a7819 */ /* 0x000fc4000001021a */
[----:B---3--:R-:W-:-:S04]  /*b8f0*/  IADD3 R57, P1, PT, R13, R206, RZ ;  /* 0x000000ce0d397210 */ /* 0x008fc80007f3e0ff */
[----:B------:R-:W-:Y:S02]  /*b900*/  LEA.HI.X.SX32 R56, R206, R58, 0x1, P1 ;  /* 0x0000003ace387211 */ /* 0x000fe400008f0eff */
[----:B------:R-:W-:-:S04]  /*b910*/  IADD3 R67, P1, PT, R10, R5, RZ ;  /* 0x000000050a437210 */ /* 0x000fc80007f3e0ff */
[----:B------:R-:W-:Y:S02]  /*b920*/  LEA.HI.X.SX32 R66, R5, R114, 0x1, P1 ;  /* 0x0000007205427211 */ /* 0x000fe400008f0eff */
[----:B--2---:R-:W-:Y:S02]  /*b930*/  IADD3 R59, P2, PT, R13, R207, RZ ;  /* 0x000000cf0d3b7210 */ /* 0x004fe40007f5e0ff */
[----:B------:R-:W-:Y:S02]  /*b940*/  IADD3 R75, P1, PT, R10, R8, RZ ;  /* 0x000000080a4b7210 */ /* 0x000fe40007f3e0ff */
[----:B------:R-:W-:Y:S02]  /*b950*/  LEA.HI.X.SX32 R58, R207, R58, 0x1, P2 ;  /* 0x0000003acf3a7211 */ /* 0x000fe400010f0eff */
[----:B------:R-:W-:Y:S02]  /*b960*/  LEA.HI.X.SX32 R74, R8, R114, 0x1, P1 ;  /* 0x00000072084a7211 */ /* 0x000fe400008f0eff */
[----:B------:R-:W-:-:S02]  /*b970*/  IADD3 R65, P2, PT, R10, R202, RZ ;  /* 0x000000ca0a417210 */ /* 0x000fc40007f5e0ff */
[----:B------:R-:W-:Y:S02]  /*b980*/  IADD3 R83, P1, PT, R10, R14, RZ ;  /* 0x0000000e0a537210 */ /* 0x000fe40007f3e0ff */
[-C--:B------:R-:W-:Y:S02]  /*b990*/  LEA.HI.X.SX32 R122, R202, R114.reuse, 0x1, P2 ;  /* 0x00000072ca7a7211 */ /* 0x080fe400010f0eff */
[----:B------:R-:W-:Y:S02]  /*b9a0*/  LEA.HI.X.SX32 R82, R14, R114, 0x1, P1 ;  /* 0x000000720e527211 */ /* 0x000fe400008f0eff */
[C---:B------:R-:W-:Y:S02]  /*b9b0*/  IADD3 R73, P2, PT, R10.reuse, R203, RZ ;  /* 0x000000cb0a497210 */ /* 0x040fe40007f5e0ff */
[----:B------:R-:W-:Y:S02]  /*b9c0*/  IADD3 R93, P1, PT, R10, R104, RZ ;  /* 0x000000680a5d7210 */ /* 0x000fe40007f3e0ff */
[----:B------:R-:W-:-:S02]  /*b9d0*/  LEA.HI.X.SX32 R201, R203, R114, 0x1, P2 ;  /* 0x00000072cbc97211 */ /* 0x000fc400010f0eff */
[----:B------:R-:W-:Y:S02]  /*b9e0*/  LEA.HI.X.SX32 R104, R104, R114, 0x1, P1 ;  /* 0x0000007268687211 */ /* 0x000fe400008f0eff */
[C---:B------:R-:W-:Y:S02]  /*b9f0*/  IADD3 R81, P2, PT, R10.reuse, R12, RZ ;  /* 0x0000000c0a517210 */ /* 0x040fe40007f5e0ff */
[----:B------:R-:W-:Y:S02]  /*ba00*/  IADD3 R99, P1, PT, R10, R112, RZ ;  /* 0x000000700a637210 */ /* 0x000fe40007f3e0ff */
[-C--:B------:R-:W-:Y:S02]  /*ba10*/  LEA.HI.X.SX32 R80, R12, R114.reuse, 0x1, P2 ;  /* 0x000000720c507211 */ /* 0x080fe400010f0eff */
[----:B------:R-:W-:Y:S02]  /*ba20*/  LEA.HI.X.SX32 R112, R112, R114, 0x1, P1 ;  /* 0x0000007270707211 */ /* 0x000fe400008f0eff */
[----:B------:R-:W-:-:S02]  /*ba30*/  IADD3 R89, P2, PT, R10, R88, RZ ;  /* 0x000000580a597210 */ /* 0x000fc40007f5e0ff */
[----:B------:R-:W-:Y:S02]  /*ba40*/  IADD3 R103, P1, PT, R10, R126, RZ ;  /* 0x0000007e0a677210 */ /* 0x000fe40007f3e0ff */
[-C--:B------:R-:W-:Y:S02]  /*ba50*/  LEA.HI.X.SX32 R88, R88, R114.reuse, 0x1, P2 ;  /* 0x0000007258587211 */ /* 0x080fe400010f0eff */
[----:B------:R-:W-:Y:S02]  /*ba60*/  LEA.HI.X.SX32 R126, R126, R114, 0x1, P1 ;  /* 0x000000727e7e7211 */ /* 0x000fe400008f0eff */
[----:B------:R-:W-:Y:S02]  /*ba70*/  IADD3 R95, P2, PT, R10, R106, RZ ;  /* 0x0000006a0a5f7210 */ /* 0x000fe40007f5e0ff */
[C---:B------:R-:W-:Y:S02]  /*ba80*/  LOP3.LUT R202, R2.reuse, 0x26, RZ, 0xfc, !PT ;  /* 0x0000002602ca7812 */ /* 0x040fe400078efcff */
[----:B------:R-:W-:-:S02]  /*ba90*/  LOP3.LUT R203, R2, 0x24, RZ, 0xfc, !PT ;  /* 0x0000002402cb7812 */ /* 0x000fc400078efcff */
[----:B------:R-:W-:Y:S01]  /*baa0*/  IADD3 R105, P1, PT, R10, R127, RZ ;  /* 0x0000007f0a697210 */ /* 0x000fe20007f3e0ff */
[----:B------:R-:W-:Y:S01]  /*bab0*/  IMAD R202, R202, UR16, RZ ;  /* 0x00000010caca7c24 */ /* 0x000fe2000f8e02ff */
[-C--:B------:R-:W-:Y:S01]  /*bac0*/  LEA.HI.X.SX32 R106, R106, R114.reuse, 0x1, P2 ;  /* 0x000000726a6a7211 */ /* 0x080fe200010f0eff */
[----:B------:R-:W-:Y:S01]  /*bad0*/  IMAD R203, R203, UR16, RZ ;  /* 0x00000010cbcb7c24 */ /* 0x000fe2000f8e02ff */
[----:B------:R-:W-:Y:S02]  /*bae0*/  LEA.HI.X.SX32 R127, R127, R114, 0x1, P1 ;  /* 0x000000727f7f7211 */ /* 0x000fe400008f0eff */
[C---:B------:R-:W-:Y:S02]  /*baf0*/  IADD3 R101, P2, PT, R10.reuse, R118, RZ ;  /* 0x000000760a657210 */ /* 0x040fe40007f5e0ff */
[----:B------:R-:W-:Y:S01]  /*bb00*/  IADD3 R107, P1, PT, R10, R200, RZ ;  /* 0x000000c80a6b7210 */ /* 0x000fe20007f3e0ff */
[----:B------:R-:W-:Y:S01]  /*bb10*/  IMAD R206, R222, UR16, RZ ;  /* 0x00000010dece7c24 */ /* 0x000fe2000f8e02ff */
[-C--:B------:R-:W-:Y:S01]  /*bb20*/  LEA.HI.X.SX32 R118, R118, R114.reuse, 0x1, P2 ;  /* 0x0000007276767211 */ /* 0x080fe200010f0eff */
[----:B------:R-:W-:Y:S01]  /*bb30*/  IMAD R207, R223, UR16, RZ ;  /* 0x00000010dfcf7c24 */ /* 0x000fe2000f8e02ff */
[----:B------:R-:W-:-:S02]  /*bb40*/  LEA.HI.X.SX32 R200, R200, R114, 0x1, P1 ;  /* 0x00000072c8c87211 */ /* 0x000fc400008f0eff */
[C---:B------:R-:W-:Y:S02]  /*bb50*/  IADD3 R109, P2, PT, R10.reuse, R202, RZ ;  /* 0x000000ca0a6d7210 */ /* 0x040fe40007f5e0ff */
[C---:B------:R-:W-:Y:S02]  /*bb60*/  IADD3 R111, P3, PT, R10.reuse, R203, RZ ;  /* 0x000000cb0a6f7210 */ /* 0x040fe40007f7e0ff */
[----:B------:R-:W-:Y:S02]  /*bb70*/  IADD3 R113, P1, PT, R10, R204, RZ ;  /* 0x000000cc0a717210 */ /* 0x000fe40007f3e0ff */
[-C--:B------:R-:W-:Y:S02]  /*bb80*/  LEA.HI.X.SX32 R202, R202, R114.reuse, 0x1, P2 ;  /* 0x00000072caca7211 */ /* 0x080fe400010f0eff */
[-C--:B------:R-:W-:Y:S02]  /*bb90*/  LEA.HI.X.SX32 R203, R203, R114.reuse, 0x1, P3 ;  /* 0x00000072cbcb7211 */ /* 0x080fe400018f0eff */
        /* <DEDUP_REMOVED lines=9> */
[C---:B------:R-:W-:Y:S02]  /*bc30*/  IADD3 R123, P2, PT, R10.reuse, R209, RZ ;  /* 0x000000d10a7b7210 */ /* 0x040fe40007f5e0ff */
[----:B----4-:R-:W-:Y:S02]  /*bc40*/  IADD3 R87, P5, PT, R10, R225, RZ ;  /* 0x000000e10a577210 */ /* 0x010fe40007fbe0ff */
[----:B------:R-:W-:Y:S02]  /*bc50*/  SHF.L.U64.HI R72, R73, 0x2, R201 ;  /* 0x0000000249487819 */ /* 0x000fe400000102c9 */
[----:B------:R-:W-:-:S02]  /*bc60*/  SHF.R.S32.HI R201, RZ, 0x6, R120 ;  /* 0x00000006ffc97819 */ /* 0x000fc40000011478 */
[----:B------:R-:W-:Y:S02]  /*bc70*/  SHF.L.U64.HI R14, R16, 0x2, R94 ;  /* 0x00000002100e7819 */ /* 0x000fe4000001025e */
[-C--:B------:R-:W-:Y:S02]  /*bc80*/  LEA.HI.X.SX32 R84, R15, R114.reuse, 0x1, P3 ;  /* 0x000000720f547211 */ /* 0x080fe400018f0eff */
[-C--:B------:R-:W-:Y:S02]  /*bc90*/  LEA.HI.X.SX32 R208, R208, R114.reuse, 0x1, P1 ;  /* 0x00000072d0d07211 */ /* 0x080fe400008f0eff */
[-C--:B------:R-:W-:Y:S02]  /*bca0*/  LEA.HI.X.SX32 R209, R209, R114.reuse, 0x1, P2 ;  /* 0x00000072d1d17211 */ /* 0x080fe400010f0eff */
[----:B------:R-:W-:Y:S02]  /*bcb0*/  SHF.L.U64.HI R94, R95, 0x2, R106 ;  /* 0x000000025f5e7819 */ /* 0x000fe4000001026a */
[----:B------:R-:W-:-:S02]  /*bcc0*/  LEA.HI.X.SX32 R114, R225, R114, 0x1, P5 ;  /* 0x00000072e1727211 */ /* 0x000fc400028f0eff */
[----:B------:R-:W-:Y:S01]  /*bcd0*/  SHF.L.U64.HI R106, R107, 0x2, R200 ;  /* 0x000000026b6a7819 */ /* 0x000fe200000102c8 */
[----:B------:R-:W-:Y:S01]  /*bce0*/  IMAD.SHL.U32 R13, R18, 0x4, RZ ;  /* 0x00000004120d7824 */ /* 0x000fe200078e00ff */
[----:B------:R-:W-:Y:S01]  /*bcf0*/  VIMNMX R200, PT, PT, R201, 0x2, !PT ;  /* 0x00000002c9c87848 */ /* 0x000fe20007fe0100 */
[----:B------:R-:W-:Y:S01]  /*bd00*/  IMAD.SHL.U32 R15, R16, 0x4, RZ ;  /* 0x00000004100f7824 */ /* 0x000fe200078e00ff */
[----:B------:R-:W-:Y:S01]  /*bd10*/  SHF.L.U64.HI R10, R20, 0x2, R98 ;  /* 0x00000002140a7819 */ /* 0x000fe20000010262 */
[----:B------:R-:W-:Y:S01]  /*bd20*/  IMAD.SHL.U32 R5, R92, 0x4, RZ ;  /* 0x000000045c057824 */ /* 0x000fe200078e00ff */
[----:B------:R-:W-:Y:S02]  /*bd30*/  SHF.L.U64.HI R12, R18, 0x2, R96 ;  /* 0x00000002120c7819 */ /* 0x000fe40000010260 */
[----:B------:R-:W-:Y:S02]  /*bd40*/  SHF.L.U64.HI R8, R62, 0x2, R100 ;  /* 0x000000023e087819 */ /* 0x000fe40000010264 */
[----:B------:R-:W-:-:S02]  /*bd50*/  SHF.L.U64.HI R16, R17, 0x2, R86 ;  /* 0x0000000211107819 */ /* 0x000fc40000010256 */
[----:B------:R-:W-:Y:S02]  /*bd60*/  SHF.L.U64.HI R18, R19, 0x2, R64 ;  /* 0x0000000213127819 */ /* 0x000fe40000010240 */
[----:B------:R-:W-:Y:S02]  /*bd70*/  SHF.L.U64.HI R20, R21, 0x2, R60 ;  /* 0x0000000215147819 */ /* 0x000fe4000001023c */
[----:B------:R-:W-:Y:S02]  /*bd80*/  SHF.L.U64.HI R60, R61, 0x2, R108 ;  /* 0x000000023d3c7819 */ /* 0x000fe4000001026c */
[----:B------:R-:W-:Y:S02]  /*bd90*/  SHF.L.U64.HI R62, R63, 0x2, R116 ;  /* 0x000000023f3e7819 */ /* 0x000fe40000010274 */
[----:B------:R-:W-:Y:S02]  /*bda0*/  SHF.L.U64.HI R64, R65, 0x2, R122 ;  /* 0x0000000241407819 */ /* 0x000fe4000001027a */
[----:B------:R-:W-:-:S02]  /*bdb0*/  SHF.L.U64.HI R86, R87, 0x2, R114 ;  /* 0x0000000257567819 */ /* 0x000fc40000010272 */
[----:B------:R-:W-:Y:S02]  /*bdc0*/  SHF.L.U64.HI R92, R93, 0x2, R104 ;  /* 0x000000025d5c7819 */ /* 0x000fe40000010268 */
[----:B------:R-:W-:Y:S02]  /*bdd0*/  SHF.L.U64.HI R96, R97, 0x2, R110 ;  /* 0x0000000261607819 */ /* 0x000fe4000001026e */
[----:B------:R-:W-:Y:S02]  /*bde0*/  SHF.L.U64.HI R98, R99, 0x2, R112 ;  /* 0x0000000263627819 */ /* 0x000fe40000010270 */
        /* <DEDUP_REMOVED lines=75> */
[----:B------:R-:W-:-:S02]  /*c2a0*/  IMAD.SHL.U32 R91, R91, 0x4, RZ ;  /* 0x000000045b5b7824 */ /* 0x000fc400078e00ff */
[----:B------:R-:W-:Y:S02]  /*c2b0*/  IMAD.SHL.U32 R93, R93, 0x4, RZ ;  /* 0x000000045d5d7824 */ /* 0x000fe400078e00ff */
[----:B------:R-:W-:Y:S02]  /*c2c0*/  IMAD.SHL.U32 R95, R95, 0x4, RZ ;  /* 0x000000045f5f7824 */ /* 0x000fe400078e00ff */
[----:B------:R-:W-:Y:S02]  /*c2d0*/  IMAD.SHL.U32 R97, R97, 0x4, RZ ;  /* 0x0000000461617824 */ /* 0x000fe400078e00ff */
[----:B------:R-:W-:Y:S02]  /*c2e0*/  IMAD.SHL.U32 R99, R99, 0x4, RZ ;  /* 0x0000000463637824 */ /* 0x000fe400078e00ff */
[----:B------:R-:W-:Y:S02]  /*c2f0*/  IMAD.SHL.U32 R101, R101, 0x4, RZ ;  /* 0x0000000465657824 */ /* 0x000fe400078e00ff */
        /* <DEDUP_REMOVED lines=11> */
[----:B------:R-:W-:Y:S02]  /*c3b0*/  VIADD R201, R201, 0xfffffffd ;  /* 0xfffffffdc9c97836 */ /* 0x000fe40000000000 */
[----:B------:R-:W-:-:S02]  /*c3c0*/  VIADD R200, R200, 0xffffffff ;  /* 0xffffffffc8c87836 */ /* 0x000fc40000000000 */
[----:B------:R-:W-:Y:S01]  /*c3d0*/  IMAD.MOV.U32 R126, RZ, RZ, RZ ;  /* 0x000000ffff7e7224 */ /* 0x000fe200078e00ff */
[----:B------:R-:W-:Y:S01]  /*c3e0*/  UMOV UR39, 0x1 ;  /* 0x0000000100277882 */ /* 0x000fe20000000000 */
[----:B------:R-:W-:Y:S01]  /*c3f0*/  UMOV UR38, 0x2 ;  /* 0x0000000200267882 */ /* 0x000fe20000000000 */
[----:B------:R-:W-:Y:S01]  /*c400*/  UMOV UR6, URZ ;  /* 0x000000ff00067c82 */ /* 0x000fe20008000000 */
[----:B------:R-:W-:Y:S01]  /*c410*/  UMOV UR5, URZ ;  /* 0x000000ff00057c82 */ /* 0x000fe20008000000 */
[----:B------:R-:W-:Y:S01]  /*c420*/  UMOV UR4, URZ ;  /* 0x000000ff00047c82 */ /* 0x000fe20008000000 */
[----:B------:R-:W-:Y:S02]  /*c430*/  UIADD3 UR37, UPT, UPT, UR15, UR12, URZ ;  /* 0x0000000c0f257290 */ /* 0x000fe4000fffe0ff */
[----:B------:R-:W-:Y:S01]  /*c440*/  UIADD3 UR36, UPT, UPT, UR9, UR10, URZ ;  /* 0x0000000a09247290 */ /* 0x000fe2000fffe0ff */
[----:B------:R-:W-:Y:S01]  /*c450*/  UMOV UR68, UR14 ;  /* 0x0000000e00447c82 */ /* 0x000fe20008000000 */
[----:B------:R-:W-:-:S10]  /*c460*/  UMOV UR70, UR8 ;  /* 0x0000000800467c82 */ /* 0x000fd40008000000 */
.L_x_10:
[----:B------:R-:W-:Y:S01]  /*c470*/  UIADD3 UR6, UPT, UPT, UR6, 0x1, URZ ;  /* 0x0000000106067890 */ /* 0x000fe2000fffe0ff */
[----:B------:R-:W-:-:S04]  /*c480*/  DEPBAR.LE SB0, 0x2 ;  /* 0x000080800000791a */ /* 0x000fc80000000000 */
[----:B------:R-:W-:Y:S01]  /*c490*/  ULEA UR30, UR39, UR33, 0x3 ;  /* 0x00000021271e7291 */ /* 0x000fe2000f8e18ff */
[----:B------:R-:W-:Y:S01]  /*c4a0*/  IMAD.U32 R126, R126, -0x80000000, RZ ;  /* 0x800000007e7e7824 */ /* 0x000fe200078e00ff */
[----:B------:R-:W-:Y:S02]  /*c4b0*/  UISETP.GT.AND UP1, UPT, UR6, 0x2, UPT ;  /* 0x000000020600788c */ /* 0x000fe4000bf24270 */
[----:B------:R-:W-:Y:S02]  /*c4c0*/  UIADD3 UR30, UPT, UPT, UR30, 0x24000, URZ ;  /* 0x000240001e1e7890 */ /* 0x000fe4000fffe0ff */
[----:B------:R-:W-:Y:S01]  /*c4d0*/  USEL UR6, UR6, URZ, !UP1 ;  /* 0x000000ff06067287 */ /* 0x000fe2000c800000 */
[----:B------:R-:W-:Y:S06]  /*c4e0*/  BAR.SYNC.DEFER_BLOCKING 0x0 ;  /* 0x0000000000007b1d */ /* 0x000fec0000010000 */
[----:B------:R-:W-:Y:S05]  /*c4f0*/  @P0 BRA `(.L_x_8) ;  /* 0x0000000400100947 */ /* 0x000fea0003800000 */
[----:B------:R-:W-:Y:S02]  /*c500*/  ULEA UR9, UR6, UR33, 0xe ;  /* 0x0000002106097291 */ /* 0x000fe4000f8e70ff */
[----:B------:R-:W-:Y:S02]  /*c510*/  ULEA UR8, UR6, UR33, 0xf ;  /* 0x0000002106087291 */ /* 0x000fe4000f8e78ff */
[----:B------:R-:W-:Y:S02]  /*c520*/  UIADD3 UR9, UPT, UPT, UR9, 0x18000, URZ ;  /* 0x0001800009097890 */ /* 0x000fe4000fffe0ff */
[----:B------:R-:W-:Y:S02]  /*c530*/  USHF.R.U32.HI UR18, URZ, 0x4, UR8 ;  /* 0x00000004ff127899 */ /* 0x000fe40008011608 */
[----:B------:R-:W-:Y:S02]  /*c540*/  USHF.R.U32.HI UR9, URZ, 0x4, UR9 ;  /* 0x00000004ff097899 */ /* 0x000fe40008011609 */
[----:B------:R-:W-:-:S02]  /*c550*/  USGXT.U32 UR18, UR18, 0xe ;  /* 0x0000000e1212789a */ /* 0x000fc40008000000 */
[----:B------:R-:W-:Y:S02]  /*c560*/  USGXT.U32 UR16, UR9, 0xe ;  /* 0x0000000e0910789a */ /* 0x000fe40008000000 */
[----:B------:R-:W-:Y:S02]  /*c570*/  UIADD3 UR14, UP2, UPT, UR18, 0x2, URZ ;  /* 0x00000002120e7890 */ /* 0x000fe4000ff5e0ff */
[----:B------:R-:W-:Y:S01]  /*c580*/  UIADD3 UR12, UP1, UPT, UR16, 0x2, URZ ;  /* 0x00000002100c7890 */ /* 0x000fe2000ff3e0ff */
[----:B------:R-:W-:Y:S01]  /*c590*/  UMOV UR8, URZ ;  /* 0x000000ff00087c82 */ /* 0x000fe20008000000 */
[----:B------:R-:W-:Y:S01]  /*c5a0*/  UMOV UR7, URZ ;  /* 0x000000ff00077c82 */ /* 0x000fe20008000000 */
[----:B------:R-:W-:Y:S02]  /*c5b0*/  UIADD3.X UR15, UPT, UPT, UR8, 0x40004040, URZ, UP2, !UPT ;  /* 0x40004040080f7890 */ /* 0x000fe400097fe4ff */
[----:B------:R-:W-:Y:S02]  /*c5c0*/  UIADD3 UR56, UP5, UPT, UR14, 0x2, URZ ;  /* 0x000000020e387890 */ /* 0x000fe4000ffbe0ff */
[----:B------:R-:W-:-:S02]  /*c5d0*/  UIADD3.X UR13, UPT, UPT, UR7, 0x40004040, URZ, UP1, !UPT ;  /* 0x40004040070d7890 */ /* 0x000fc40008ffe4ff */
[----:B------:R-:W-:Y:S02]  /*c5e0*/  UIADD3 UR58, UP6, UPT, UR14, 0x4, URZ ;  /* 0x000000040e3a7890 */ /* 0x000fe4000ffde0ff */
[----:B------:R-:W-:Y:S02]  /*c5f0*/  UIADD3 UR60, UP1, UPT, UR14, 0x3fe, URZ ;  /* 0x000003fe0e3c7890 */ /* 0x000fe4000ff3e0ff */
[----:B------:R-:W-:Y:S02]  /*c600*/  UIADD3 UR64, UP2, UPT, UR14, 0x400, URZ ;  /* 0x000004000e407890 */ /* 0x000fe4000ff5e0ff */
[----:B------:R-:W-:Y:S02]  /*c610*/  UIADD3 UR62, UP4, UPT, UR12, 0x2, URZ ;  /* 0x000000020c3e7890 */ /* 0x000fe4000ff9e0ff */
[----:B------:R-:W-:Y:S02]  /*c620*/  UIADD3 UR66, UP3, UPT, UR14, 0x402, URZ ;  /* 0x000004020e427890 */ /* 0x000fe4000ff7e0ff */
[----:B------:R-:W-:-:S02]  /*c630*/  UIADD3.X UR57, UPT, UPT, UR15, URZ, URZ, UP5, !UPT ;  /* 0x000000ff0f397290 */ /* 0x000fc4000affe4ff */
[----:B------:R-:W-:Y:S02]  /*c640*/  UIADD3 UR22, UP5, UPT, UR12, 0x4, URZ ;  /* 0x000000040c167890 */ /* 0x000fe4000ffbe0ff */
[----:B------:R-:W-:Y:S01]  /*c650*/  UIADD3.X UR59, UPT, UPT, UR15, URZ, URZ, UP6, !UPT ;  /* 0x000000ff0f3b7290 */ /* 0x000fe2000b7fe4ff */
[----:B------:R-:W-:Y:S01]  /*c660*/  UMOV UR8, UR30 ;  /* 0x0000001e00087c82 */ /* 0x000fe20008000000 */
[----:B------:R-:W-:Y:S01]  /*c670*/  UMOV UR9, URZ ;  /* 0x000000ff00097c82 */ /* 0x000fe20008000000 */
[----:B------:R-:W-:Y:S02]  /*c680*/  UIADD3 UR24, UP6, UPT, UR12, 0x1fe, URZ ;  /* 0x000001fe0c187890 */ /* 0x000fe4000ffde0ff */
[----:B------:R-:W-:Y:S02]  /*c690*/  UIADD3.X UR61, UPT, UPT, UR15, URZ, URZ, UP1, !UPT ;  /* 0x000000ff0f3d7290 */ /* 0x000fe40008ffe4ff */
[----:B------:R-:W-:Y:S02]  /*c6a0*/  UIADD3 UR26, UP1, UPT, UR12, 0x200, URZ ;  /* 0x000002000c1a7890 */ /* 0x000fe4000ff3e0ff */
[----:B------:R-:W-:Y:S01]  /*c6b0*/  UIADD3.X UR65, UPT, UPT, UR15, URZ, URZ, UP2, !UPT ;  /* 0x000000ff0f417290 */ /* 0x000fe200097fe4ff */
[----:B------:R-:W-:Y:S01]  /*c6c0*/  UMOV UR7, UR8 ;  /* 0x0000000800077c82 */ /* 0x000fe20008000000 */
[----:B------:R-:W-:-:S02]  /*c6d0*/  UIADD3.X UR63, UPT, UPT, UR13, URZ, URZ, UP4, !UPT ;  /* 0x000000ff0d3f7290 */ /* 0x000fc4000a7fe4ff */
[----:B------:R-:W-:Y:S02]  /*c6e0*/  UIADD3 UR28, UP2, UPT, UR12, 0x202, URZ ;  /* 0x000002020c1c7890 */ /* 0x000fe4000ff5e0ff */
[----:B------:R-:W-:Y:S02]  /*c6f0*/  UIADD3.X UR67, UPT, UPT, UR15, URZ, URZ, UP3, !UPT ;  /* 0x000000ff0f437290 */ /* 0x000fe40009ffe4ff */
[----:B------:R-:W-:Y:S02]  /*c700*/  UIADD3 UR8, UP4, UPT, UR14, 0x404, URZ ;  /* 0x000004040e087890 */ /* 0x000fe4000ff9e0ff */
[----:B------:R-:W-:Y:S02]  /*c710*/  UIADD3 UR34, UP3, UPT, UR12, 0x204, URZ ;  /* 0x000002040c227890 */ /* 0x000fe4000ff7e0ff */
[----:B------:R-:W-:Y:S02]  /*c720*/  UIADD3.X UR23, UPT, UPT, UR13, URZ, URZ, UP5, !UPT ;  /* 0x000000ff0d177290 */ /* 0x000fe4000affe4ff */
[----:B------:R-:W-:-:S02]  /*c730*/  UIADD3.X UR25, UPT, UPT, UR13, URZ, URZ, UP6, !UPT ;  /* 0x000000ff0d197290 */ /* 0x000fc4000b7fe4ff */
[----:B------:R-:W-:Y:S02]  /*c740*/  UIADD3.X UR27, UPT, UPT, UR13, URZ, URZ, UP1, !UPT ;  /* 0x000000ff0d1b7290 */ /* 0x000fe40008ffe4ff */
[----:B------:R-:W-:Y:S01]  /*c750*/  UIADD3.X UR29, UPT, UPT, UR13, URZ, URZ, UP2, !UPT ;  /* 0x000000ff0d1d7290 */ /* 0x000fe200097fe4ff */
[----:B------:R-:W-:Y:S01]  /*c760*/  UMOV UR20, 0x0 ;  /* 0x0000000000147882 */ /* 0x000fe20000000000 */
[----:B------:R-:W-:Y:S01]  /*c770*/  UMOV UR21, 0x4200910 ;  /* 0x0420091000157882 */ /* 0x000fe20000000000 */
[----:B------:R-:W-:Y:S01]  /*c780*/  UMOV UR19, 0x40004040 ;  /* 0x4000404000137882 */ /* 0x000fe20000000000 */
[----:B------:R-:W-:Y:S01]  /*c790*/  UMOV UR17, 0x40004040 ;  /* 0x4000404000117882 */ /* 0x000fe20000000000 */
[----:B------:R-:W-:Y:S01]  /*c7a0*/  UIADD3.X UR9, UPT, UPT, UR15, URZ, URZ, UP4, !UPT ;  /* 0x000000ff0f097290 */ /* 0x000fe2000a7fe4ff */
[----:B------:R1:W-:Y:S01]  /*c7b0*/  UTCHMMA gdesc[UR16], gdesc[UR18], tmem[UR32], tmem[UR20], idesc[UR21], UPT ;  /* 0x00ff1412100075ea */ /* 0x0003e2000b800020 */
[----:B------:R-:W-:Y:S01]  /*c7c0*/  UIADD3.X UR35, UPT, UPT, UR13, URZ, URZ, UP3, !UPT ;  /* 0x000000ff0d237290 */ /* 0x000fe20009ffe4ff */
[----:B------:R-:W-:Y:S01]  /*c7d0*/  UMOV UR10, 0x0 ;  /* 0x00000000000a7882 */ /* 0x000fe20000000000 */
[----:B------:R-:W-:Y:S01]  /*c7e0*/  UMOV UR11, 0x4200910 ;  /* 0x04200910000b7882 */ /* 0x000fe20000000000 */
[----:B------:R-:W-:Y:S01]  /*c7f0*/  UMOV UR50, 0x0 ;  /* 0x0000000000327882 */ /* 0x000fe20000000000 */
[----:B------:R-:W-:Y:S01]  /*c800*/  UMOV UR51, 0x4200910 ;  /* 0x0420091000337882 */ /* 0x000fe20000000000 */
        /* <DEDUP_REMOVED lines=19> */
.L_x_8:
[----:B------:R-:W2:Y:S01]  /*c940*/  SYNCS.PHASECHK.TRANS64.TRYWAIT P2, [UR40], R126 ;  /* 0x0000007eff0075a7 */ /* 0x000ea20008041128 */
[----:B------:R-:W-:Y:S01]  /*c950*/  ISETP.LE.AND P1, PT, R201, UR4, PT ;  /* 0x00000004c9007c0c */ /* 0x000fe2000bf23270 */
[----:B-1----:R-:W-:Y:S01]  /*c960*/  UMOV UR7, UR5 ;  /* 0x0000000500077c82 */ /* 0x002fe20008000000 */
[----:B--2---:R-:W-:Y:S11]  /*c970*/  @!P2 BRA `(.L_x_9) ;  /* 0x0000004000d0a947 */ /* 0x004ff60003800000 */
.L_x_16:
[----:B------:R-:W-:Y:S01]  /*c980*/  BAR.SYNC.DEFER_BLOCKING 0x0 ;  /* 0x0000000000007b1d */ /* 0x000fe20000010000 */
[C---:B------:R-:W-:Y:S01]  /*c990*/  ISETP.GE.AND P2, PT, R2.reuse, R124, PT ;  /* 0x0000007c0200720c */ /* 0x040fe20003f46270 */
[----:B------:R-:W-:Y:S01]  /*c9a0*/  UIADD3 UR38, UPT, UPT, UR38, 0x1, URZ ;  /* 0x0000000126267890 */ /* 0x000fe2000fffe0ff */
[----:B------:R-:W-:Y:S01]  /*c9b0*/  LOP3.LUT R203, R2, 0x2, RZ, 0xfc, !PT ;  /* 0x0000000202cb7812 */ /* 0x000fe200078efcff */
[----:B------:R-:W-:Y:S01]  /*c9c0*/  UIADD3 UR4, UPT, UPT, UR4, 0x1, URZ ;  /* 0x0000000104047890 */ /* 0x000fe2000fffe0ff */
[----:B------:R-:W-:Y:S01]  /*c9d0*/  SEL R126, RZ, 0x4, P2 ;  /* 0x00000004ff7e7807 */ /* 0x000fe20001000000 */
[----:B------:R-:W-:Y:S01]  /*c9e0*/  UISETP.GT.AND UP1, UPT, UR38, 0x2, UPT ;  /* 0x000000022600788c */ /* 0x000fe2000bf24270 */
[----:B------:R-:W-:Y:S01]  /*c9f0*/  LOP3.LUT R204, R3, 0x10, RZ, 0x3c, !PT ;  /* 0x0000001003cc7812 */ /* 0x000fe200078e3cff */
[----:B------:R-:W-:Y:S01]  /*ca00*/  UIADD3 UR39, UPT, UPT, UR39, 0x1, URZ ;  /* 0x0000000127277890 */ /* 0x000fe2000fffe0ff */
[----:B------:R-:W-:Y:S01]  /*ca10*/  SEL R126, R126, RZ, !P1 ;  /* 0x000000ff7e7e7207 */ /* 0x000fe20004800000 */
[----:B------:R-:W-:-:S02]  /*ca20*/  USEL UR38, UR38, URZ, !UP1 ;  /* 0x000000ff26267287 */ /* 0x000fc4000c800000 */
[----:B------:R-:W-:Y:S01]  /*ca30*/  UISETP.GT.AND UP1, UPT, UR39, 0x1, UPT ;  /* 0x000000012700788c */ /* 0x000fe2000bf24270 */
[----:B------:R-:W-:Y:S01]  /*ca40*/  ISETP.NE.U32.AND P2, PT, R126, RZ, PT ;  /* 0x000000ff7e00720c */ /* 0x000fe20003f45070 */
[----:B------:R-:W-:Y:S01]  /*ca50*/  ULEA UR5, UR38, UR33, 0xe ;  /* 0x0000002126057291 */ /* 0x000fe2000f8e70ff */
[----:B------:R-:W-:Y:S01]  /*ca60*/  IADD3 R126, P3, PT, R87, UR70, RZ ;  /* 0x00000046577e7c10 */ /* 0x000fe2000ff7e0ff */
[----:B------:R-:W-:Y:S01]  /*ca70*/  USEL UR39, UR39, URZ, !UP1 ;  /* 0x000000ff27277287 */ /* 0x000fe2000c800000 */
[----:B------:R-:W-:Y:S02]  /*ca80*/  UMOV UR40, UR30 ;  /* 0x0000001e00287c82 */ /* 0x000fe40008000000 */
[----:B------:R-:W-:Y:S01]  /*ca90*/  IADD3.X R127, PT, PT, R86, UR36, RZ, P3, !PT ;  /* 0x00000024567f7c10 */ /* 0x000fe20009ffe4ff */
[----:B------:R-:W-:-:S06]  /*caa0*/  VIADD R202, R3, UR5 ;  /* 0x0000000503ca7c36 */ /* 0x000fcc0008000000 */
[----:B------:R-:W-:Y:S01]  /*cab0*/  @!PT LDS RZ, [RZ] ;  /* 0x00000000fffff984 */ /* 0x000fe20000000800 */
[----:B------:R-:W-:Y:S01]  /*cac0*/  @!PT LDS RZ, [RZ] ;  /* 0x00000000fffff984 */ /* 0x000fe20000000800 */
[----:B------:R-:W-:Y:S01]  /*cad0*/  @!PT LDS RZ, [RZ] ;  /* 0x00000000fffff984 */ /* 0x000fe20000000800 */
[----:B------:R1:W-:Y:S01]  /*cae0*/  LDGSTS.E [R202+0x18000], desc[UR42][R126.64], P2 ;  /* 0x180000007eca7fae */ /* 0x0003e200091a102a */
[----:B------:R-:W-:Y:S02]  /*caf0*/  ISETP.GE.AND P2, PT, R203, R124, PT ;  /* 0x0000007ccb00720c */ /* 0x000fe40003f46270 */
[----:B------:R-:W-:Y:S02]  /*cb00*/  LOP3.LUT R203, R2, 0x20, RZ, 0xfc, !PT ;  /* 0x0000002002cb7812 */ /* 0x000fe400078efcff */
[----:B-1----:R-:W-:-:S04]  /*cb10*/  SEL R126, RZ, 0x4, P2 ;  /* 0x00000004ff7e7807 */ /* 0x002fc80001000000 */
[----:B------:R-:W-:-:S04]  /*cb20*/  SEL R126, R126, RZ, !P1 ;  /* 0x000000ff7e7e7207 */ /* 0x000fc80004800000 */
[----:B------:R-:W-:Y:S02]  /*cb30*/  ISETP.NE.U32.AND P2, PT, R126, RZ, PT ;  /* 0x000000ff7e00720c */ /* 0x000fe40003f45070 */
[----:B------:R-:W-:-:S04]  /*cb40*/  IADD3 R126, P3, PT, R85, UR70, RZ ;  /* 0x00000046557e7c10 */ /* 0x000fc8000ff7e0ff */
[----:B------:R-:W-:-:S07]  /*cb50*/  IADD3.X R127, PT, PT, R84, UR36, RZ, P3, !PT ;  /* 0x00000024547f7c10 */ /* 0x000fce0009ffe4ff */
        /* <DEDUP_REMOVED lines=19> */
[----:B-1----:R-:W-:Y:S01]  /*cc90*/  SEL R126, RZ, 0x4, P2 ;  /* 0x00000004ff7e7807 */ /* 0x002fe20001000000 */
[----:B------:R-:W-:Y:S01]  /*cca0*/  VIADD R202, R204, UR5 ;  /* 0x00000005ccca7c36 */ /* 0x000fe20008000000 */
[----:B------:R-:W-:Y:S02]  /*ccb0*/  LOP3.LUT R204, R3, 0x20, RZ, 0x3c, !PT ;  /* 0x0000002003cc7812 */ /* 0x000fe400078e3cff */
        /* <DEDUP_REMOVED lines=64> */
[----:B------:R-:W2:Y:S02]  /*d0c0*/  S2R R203, SR_TID.X ;  /* 0x0000000000cb7919 */ /* 0x000ea40000002100 */
        /* <DEDUP_REMOVED lines=8> */
[----:B--2---:R-:W-:-:S04]  /*d150*/  LEA.HI R203, R203, 0xe, RZ, 0x1a ;  /* 0x0000000ecbcb7811 */ /* 0x004fc800078fd0ff */
        /* <DEDUP_REMOVED lines=10> */
[----:B-1----:R-:W-:-:S04]  /*d200*/  SEL R126, RZ, 0x4, P2 ;  /* 0x00000004ff7e7807 */ /* 0x002fc80001000000 */
        /* <DEDUP_REMOVED lines=116> */
[----:B------:R-:W-:Y:S02]  /*d950*/  ISETP.GE.AND P2, PT, R204, R124, PT ;  /* 0x0000007ccc00720c */ /* 0x000fe40003f46270 */
[----:B--2---:R-:W-:-:S04]  /*d960*/  LEA.HI R203, R203, 0x1e, RZ, 0x1a ;  /* 0x0000001ecbcb7811 */ /* 0x004fc800078fd0ff */
[----:B------:R-:W-:Y:S02]  /*d970*/  ISETP.GE.AND P3, PT, R203, R124, PT ;  /* 0x0000007ccb00720c */ /* 0x000fe40003f66270 */
[----:B------:R-:W-:Y:S02]  /*d980*/  LOP3.LUT R203, R3, 0x70, RZ, 0x3c, !PT ;  /* 0x0000007003cb7812 */ /* 0x000fe400078e3cff */
[----:B-1----:R-:W-:-:S03]  /*d990*/  SEL R126, RZ, 0x4, P2 ;  /* 0x00000004ff7e7807 */ /* 0x002fc60001000000 */
[----:B------:R-:W-:Y:S01]  /*d9a0*/  VIADD R202, R203, UR5 ;  /* 0x00000005cbca7c36 */ /* 0x000fe20008000000 */
[----:B------:R-:W-:Y:S01]  /*d9b0*/  LOP3.LUT R203, R2, 0x3c, RZ, 0xfc, !PT ;  /* 0x0000003c02cb7812 */ /* 0x000fe200078efcff */
[----:B------:R-:W-:Y:S01]  /*d9c0*/  ULEA UR5, UR38, UR33, 0xf ;  /* 0x0000002126057291 */ /* 0x000fe2000f8e78ff */
[----:B------:R-:W-:-:S04]  /*d9d0*/  SEL R126, R126, RZ, !P1 ;  /* 0x000000ff7e7e7207 */ /* 0x000fc80004800000 */
[----:B------:R-:W-:Y:S02]  /*d9e0*/  ISETP.NE.U32.AND P2, PT, R126, RZ, PT ;  /* 0x000000ff7e00720c */ /* 0x000fe40003f45070 */
[----:B------:R-:W-:-:S04]  /*d9f0*/  SEL R126, RZ, 0x4, P3 ;  /* 0x00000004ff7e7807 */ /* 0x000fc80001800000 */
[----:B------:R-:W-:-:S04]  /*da00*/  SEL R126, R126, RZ, !P1 ;  /* 0x000000ff7e7e7207 */ /* 0x000fc80004800000 */
[----:B------:R-:W-:Y:S02]  /*da10*/  ISETP.NE.U32.AND P3, PT, R126, RZ, PT ;  /* 0x000000ff7e00720c */ /* 0x000fe40003f65070 */
[----:B------:R-:W-:-:S04]  /*da20*/  IADD3 R126, P5, PT, R117, UR70, RZ ;  /* 0x00000046757e7c10 */ /* 0x000fc8000ffbe0ff */
[----:B------:R-:W-:-:S05]  /*da30*/  IADD3.X R127, PT, PT, R116, UR36, RZ, P5, !PT ;  /* 0x00000024747f7c10 */ /* 0x000fca000affe4ff */
[----:B------:R1:W-:Y:S02]  /*da40*/  LDGSTS.E [R202+0x18000], desc[UR42][R126.64], P2 ;  /* 0x180000007eca7fae */ /* 0x0003e400091a102a */
[----:B-1----:R-:W-:-:S04]  /*da50*/  IADD3 R126, P2, PT, R65, UR70, RZ ;  /* 0x00000046417e7c10 */ /* 0x002fc8000ff5e0ff */
[----:B------:R-:W-:Y:S02]  /*da60*/  IADD3.X R127, PT, PT, R64, UR36, RZ, P2, !PT ;  /* 0x00000024407f7c10 */ /* 0x000fe400097fe4ff */
[----:B------:R-:W-:Y:S02]  /*da70*/  ISETP.GE.AND P2, PT, R203, R124, PT ;  /* 0x0000007ccb00720c */ /* 0x000fe40003f46270 */
[----:B------:R-:W1:Y:S01]  /*da80*/  S2R R203, SR_TID.X ;  /* 0x0000000000cb7919 */ /* 0x000e620000002100 */
[----:B------:R2:W-:Y:S02]  /*da90*/  LDGSTS.E [R202+0x18008], desc[UR42][R126.64], P3 ;  /* 0x180080007eca7fae */ /* 0x0005e400099a102a */
[----:B--2---:R-:W-:-:S04]  /*daa0*/  SEL R126, RZ, 0x4, P2 ;  /* 0x00000004ff7e7807 */ /* 0x004fc80001000000 */
[----:B------:R-:W-:-:S04]  /*dab0*/  SEL R126, R126, RZ, !P1 ;  /* 0x000000ff7e7e7207 */ /* 0x000fc80004800000 */
[----:B------:R-:W-:Y:S02]  /*dac0*/  ISETP.NE.U32.AND P2, PT, R126, RZ, PT ;  /* 0x000000ff7e00720c */ /* 0x000fe40003f45070 */
[----:B------:R-:W-:-:S04]  /*dad0*/  IADD3 R126, P3, PT, R89, UR70, RZ ;  /* 0x00000046597e7c10 */ /* 0x000fc8000ff7e0ff */
[----:B------:R-:W-:Y:S02]  /*dae0*/  IADD3.X R127, PT, PT, R88, UR36, RZ, P3, !PT ;  /* 0x00000024587f7c10 */ /* 0x000fe40009ffe4ff */
[----:B-1----:R-:W-:-:S05]  /*daf0*/  LEA.HI R203, R203, 0x3e, RZ, 0x1a ;  /* 0x0000003ecbcb7811 */ /* 0x002fca00078fd0ff */
[----:B------:R1:W-:Y:S01]  /*db00*/  LDGSTS.E [R202+0x1a000], desc[UR42][R126.64], P2 ;  /* 0x1a0000007eca7fae */ /* 0x0003e200091a102a */
[----:B------:R-:W-:Y:S02]  /*db10*/  ISETP.GE.AND P2, PT, R203, R124, PT ;  /* 0x0000007ccb00720c */ /* 0x000fe40003f46270 */
[----:B------:R-:W2:Y:S02]  /*db20*/  S2R R203, SR_TID.X ;  /* 0x0000000000cb7919 */ /* 0x000ea40000002100 */
[----:B-1----:R-:W-:-:S04]  /*db30*/  SEL R126, RZ, 0x4, P2 ;  /* 0x00000004ff7e7807 */ /* 0x002fc80001000000 */
[----:B------:R-:W-:-:S04]  /*db40*/  SEL R126, R126, RZ, !P1 ;  /* 0x000000ff7e7e7207 */ /* 0x000fc80004800000 */
[----:B------:R-:W-:Y:S02]  /*db50*/  ISETP.NE.U32.AND P2, PT, R126, RZ, PT ;  /* 0x000000ff7e00720c */ /* 0x000fe40003f45070 */
[----:B------:R-:W-:Y:S01]  /*db60*/  IADD3 R126, P3, PT, R61, UR70, RZ ;  /* 0x000000463d7e7c10 */ /* 0x000fe2000ff7e0ff */
[----:B------:R-:W-:-:S03]  /*db70*/  UIADD3 UR70, UP3, UPT, UR70, UR69, URZ ;  /* 0x0000004546467290 */ /* 0x000fc6000ff7e0ff */
[----:B------:R-:W-:Y:S01]  /*db80*/  IADD3.X R127, PT, PT, R60, UR36, RZ, P3, !PT ;  /* 0x000000243c7f7c10 */ /* 0x000fe20009ffe4ff */
[----:B------:R-:W-:-:S06]  /*db90*/  UIADD3.X UR36, UPT, UPT, UR36, UR41, URZ, UP3, !UPT ;  /* 0x0000002924247290 */ /* 0x000fcc0009ffe4ff */
[----:B------:R1:W-:Y:S01]  /*dba0*/  LDGSTS.E [R202+0x1a008], desc[UR42][R126.64], P2 ;  /* 0x1a0080007eca7fae */ /* 0x0003e200091a102a */
[----:B--2---:R-:W-:-:S03]  /*dbb0*/  LOP3.LUT R203, R203, 0x3f, RZ, 0xc0, !PT ;  /* 0x0000003fcbcb7812 */ /* 0x004fc600078ec0ff */
[----:B------:R-:W0:Y:S01]  /*dbc0*/  LDGDEPBAR ;  /* 0x00000000000079af */ /* 0x000e220000000000 */
[----:B------:R-:W-:Y:S01]  /*dbd0*/  ISETP.GE.AND P2, PT, R203, R124, PT ;  /* 0x0000007ccb00720c */ /* 0x000fe20003f46270 */
[----:B------:R-:W-:Y:S01]  /*dbe0*/  VIADD R124, R124, 0xffffffc0 ;  /* 0xffffffc07c7c7836 */ /* 0x000fe20000000000 */
[C---:B------:R-:W-:Y:S02]  /*dbf0*/  LOP3.LUT R203, R4.reuse, 0x20, RZ, 0x3c, !PT ;  /* 0x0000002004cb7812 */ /* 0x040fe400078e3cff */
[----:B-1----:R-:W-:Y:S01]  /*dc00*/  SEL R126, RZ, 0x4, P2 ;  /* 0x00000004ff7e7807 */ /* 0x002fe20001000000 */
[----:B------:R-:W-:-:S03]  /*dc10*/  VIADD R202, R4, UR5 ;  /* 0x0000000504ca7c36 */ /* 0x000fc60008000000 */
[----:B------:R-:W-:-:S04]  /*dc20*/  SEL R126, R126, RZ, !P1 ;  /* 0x000000ff7e7e7207 */ /* 0x000fc80004800000 */
[----:B------:R-:W-:Y:S02]  /*dc30*/  ISETP.NE.U32.AND P1, PT, R126, RZ, PT ;  /* 0x000000ff7e00720c */ /* 0x000fe40003f25070 */
[----:B------:R-:W-:-:S04]  /*dc40*/  IADD3 R126, P2, PT, R59, UR68, RZ ;  /* 0x000000443b7e7c10 */ /* 0x000fc8000ff5e0ff */
[----:B------:R-:W-:-:S07]  /*dc50*/  IADD3.X R127, PT, PT, R58, UR37, RZ, P2, !PT ;  /* 0x000000253a7f7c10 */ /* 0x000fce00097fe4ff */
[----:B------:R1:W-:Y:S02]  /*dc60*/  LDGSTS.E [R202], desc[UR42][R126.64], P1 ;  /* 0x000000007eca7fae */ /* 0x0003e400089a102a */
[----:B-1----:R-:W-:-:S04]  /*dc70*/  IADD3 R126, P2, PT, R51, UR68, RZ ;  /* 0x00000044337e7c10 */ /* 0x002fc8000ff5e0ff */
[----:B------:R-:W-:-:S05]  /*dc80*/  IADD3.X R127, PT, PT, R50, UR37, RZ, P2, !PT ;  /* 0x00000025327f7c10 */ /* 0x000fca00097fe4ff */
[----:B------:R1:W-:Y:S02]  /*dc90*/  LDGSTS.E [R202+0x400], desc[UR42][R126.64], P1 ;  /* 0x004000007eca7fae */ /* 0x0003e400089a102a */
        /* <DEDUP_REMOVED lines=42> */
[----:B-1----:R-:W-:Y:S01]  /*df40*/  IADD3 R126, P2, PT, R57, UR68, RZ ;  /* 0x00000044397e7c10 */ /* 0x002fe2000ff5e0ff */
[----:B------:R-:W-:Y:S01]  /*df50*/  VIADD R202, R203, UR5 ;  /* 0x00000005cbca7c36 */ /* 0x000fe20008000000 */
[----:B------:R-:W-:Y:S02]  /*df60*/  LOP3.LUT R203, R4, 0x40, RZ, 0x3c, !PT ;  /* 0x0000004004cb7812 */ /* 0x000fe400078e3cff */
        /* <DEDUP_REMOVED lines=99> */
[----:B------:R-:W-:Y:S02]  /*e5a0*/  USEL UR5, URZ, 0x1, !UP1 ;  /* 0x00000001ff057887 */ /* 0x000fe4000c800000 */
[----:B------:R-:W-:Y:S02]  /*e5b0*/  IADD3.X R127, PT, PT, R52, UR37, RZ, P2, !PT ;  /* 0x00000025347f7c10 */ /* 0x000fe400097fe4ff */
[----:B------:R-:W-:-:S03]  /*e5c0*/  ULOP3.LUT UR5, UR7, UR5, URZ, 0x3c, !UPT ;  /* 0x0000000507057292 */ /* 0x000fc6000f8e3cff */
        /* <DEDUP_REMOVED lines=44> */
[----:B------:R-:W-:-:S03]  /*e890*/  UIADD3 UR68, UP2, UPT, UR68, UR71, URZ ;  /* 0x0000004744447290 */ /* 0x000fc6000ff5e0ff */
[----:B------:R-:W-:Y:S01]  /*e8a0*/  IADD3.X R127, PT, PT, R199, UR37, RZ, P2, !PT ;  /* 0x00000025c77f7c10 */ /* 0x000fe200097fe4ff */
[----:B------:R-:W-:-:S04]  /*e8b0*/  UIADD3.X UR37, UPT, UPT, UR37, UR72, URZ, UP2, !UPT ;  /* 0x0000004825257290 */ /* 0x000fc800097fe4ff */
[----:B------:R1:W-:Y:S01]  /*e8c0*/  LDGSTS.E [R202+0x3f00], desc[UR42][R126.64], P1 ;  /* 0x03f000007eca7fae */ /* 0x0003e200089a102a */
[----:B------:R-:W-:-:S03]  /*e8d0*/  ISETP.NE.U32.AND P1, PT, R200, UR4, PT ;  /* 0x00000004c8007c0c */ /* 0x000fc6000bf25070 */
[----:B------:R-:W0:Y:S01]  /*e8e0*/  LDGDEPBAR ;  /* 0x00000000000079af */ /* 0x000e220000000000 */
[----:B-1----:R-:W-:-:S09]  /*e8f0*/  IMAD.U32 R126, RZ, RZ, UR7 ;  /* 0x00000007ff7e7e24 */ /* 0x002fd2000f8e00ff */
[----:B------:R-:W-:Y:S05]  /*e900*/  @P1 BRA `(.L_x_10) ;  /* 0xffffffd800d81947 */ /* 0x000fea000383ffff */
.L_x_7:
[----:B------:R-:W3:Y:S01]  /*e910*/  LDL.LU R205, [R1+0xa8] ;  /* 0x0000a80001cd7983 */ /* 0x000ee20000300800 */
[----:B------:R-:W1:Y:S01]  /*e920*/  LDCU UR4, c[0x0][0x3b4] ;  /* 0x00007680ff0477ac */ /* 0x000e620008000800 */
[----:B--2---:R-:W2:Y:S02]  /*e930*/  LDC R96, c[0x0][0x3b8] ;  /* 0x0000ee00ff607b82 */ /* 0x004ea40000000800 */
[----:B------:R-:W1:Y:S01]  /*e940*/  LDL.LU R204, [R1+0x9c] ;  /* 0x00009c0001cc7983 */ /* 0x000e620000300800 */
[----:B------:R-:W4:Y:S03]  /*e950*/  LDCU.128 UR8, c[0x0][0x390] ;  /* 0x00007200ff0877ac */ /* 0x000f260008000c00 */
[----:B------:R-:W3:Y:S04]  /*e960*/  LDL.LU R203, [R1+0xa4] ;  /* 0x0000a40001cb7983 */ /* 0x000ee80000300800 */
[----:B------:R-:W3:Y:S01]  /*e970*/  LDL.LU R127, [R1+0xa0] ;  /* 0x0000a000017f7983 */ /* 0x000ee20000300800 */
[----:B------:R-:W4:Y:S02]  /*e980*/  S2R R202, SR_TID.X ;  /* 0x0000000000ca7919 */ /* 0x000f240000002100 */
[----:B----4-:R-:W-:-:S02]  /*e990*/  IMAD.SHL.U32 R3, R202, 0x80, RZ ;  /* 0x00000080ca037824 */ /* 0x010fc400078e00ff */
[----:B------:R-:W-:-:S03]  /*e9a0*/  IMAD.SHL.U32 R101, R202, 0x10, RZ ;  /* 0x00000010ca657824 */ /* 0x000fc600078e00ff */
[----:B------:R-:W-:Y:S02]  /*e9b0*/  LOP3.LUT R3, R3, 0x800, RZ, 0xc0, !PT ;  /* 0x0000080003037812 */ /* 0x000fe400078ec0ff */
[----:B------:R-:W-:-:S04]  /*e9c0*/  LOP3.LUT R2, R101, 0xf0, RZ, 0xc0, !PT ;  /* 0x000000f065027812 */ /* 0x000fc800078ec0ff */
[----:B------:R-:W-:Y:S01]  /*e9d0*/  IADD3 R99, PT, PT, R2, UR33, R3 ;  /* 0x0000002102637c10 */ /* 0x000fe2000fffe003 */
[----:B--2--5:R-:W-:Y:S02]  /*e9e0*/  IMAD R3, R0, R96, RZ ;  /* 0x0000006000037224 */ /* 0x024fe400078e02ff */
[C---:B-1----:R-:W-:Y:S01]  /*e9f0*/  IMAD R98, R204.reuse, UR4, RZ ;  /* 0x00000004cc627c24 */ /* 0x042fe2000f8e02ff */
[----:B------:R-:W-:-:S04]  /*ea00*/  ISETP.GE.AND P0, PT, R204, UR10, PT ;  /* 0x0000000acc007c0c */ /* 0x000fc8000bf06270 */
[----:B---3--:R-:W-:Y:S02]  /*ea10*/  ISETP.LT.AND P3, PT, R205, UR11, !P0 ;  /* 0x0000000bcd007c0c */ /* 0x008fe4000c761270 */
[----:B------:R-:W-:Y:S02]  /*ea20*/  ISETP.LT.AND P2, PT, R203, UR11, !P0 ;  /* 0x0000000bcb007c0c */ /* 0x000fe4000c741270 */
[----:B------:R-:W-:Y:S02]  /*ea30*/  ISETP.LT.AND P1, PT, R127, UR11, !P0 ;  /* 0x0000000b7f007c0c */ /* 0x000fe4000c721270 */
[----:B------:R-:W-:Y:S01]  /*ea40*/  LEA R97, P5, R98, UR8, 0x2 ;  /* 0x0000000862617c11 */ /* 0x000fe2000f8a10ff */
[----:B------:R-:W-:-:S12]  /*ea50*/  @!P4 BRA `(.L_x_11) ;  /* 0x000000000010c947 */ /* 0x000fd80003800000 */
[----:B------:R-:W-:-:S06]  /*ea60*/  USHF.L.U32 UR7, UR7, 0x1f, URZ ;  /* 0x0000001f07077899 */ /* 0x000fcc00080006ff */
[----:B------:R-:W-:-:S04]  /*ea70*/  IMAD.U32 R2, RZ, RZ, UR7 ;  /* 0x00000007ff027e24 */ /* 0x000fc8000f8e00ff */
[----:B------:R-:W1:Y:S02]  /*ea80*/  SYNCS.PHASECHK.TRANS64.TRYWAIT P4, [UR30], R2 ;  /* 0x00000002ff0075a7 */ /* 0x000e64000808111e */
[----:B-1----:R-:W-:Y:S05]  /*ea90*/  @!P4 BRA `(.L_x_12) ;  /* 0x000000200094c947 */ /* 0x002fea0003800000 */
.L_x_11:
[----:B------:R-:W2:Y:S01]  /*eaa0*/  LDL.LU R80, [R1+0x134] ;  /* 0x0001340001507983 */ /* 0x000ea20000300800 */
[----:B------:R-:W-:-:S04]  /*eab0*/  DEPBAR.LE SB0, 0x0 ;  /* 0x000080000000791a */ /* 0x000fc80000000000 */
[----:B------:R-:W3:Y:S01]  /*eac0*/  LDL.LU R86, [R1+0x130] ;  /* 0x0001300001567983 */ /* 0x000ee20000300800 */
[----:B------:R-:W-:Y:S01]  /*ead0*/  IMAD R5, R96, 0x2, R3 ;  /* 0x0000000260057824 */ /* 0x000fe200078e0203 */
[----:B------:R-:W-:Y:S01]  /*eae0*/  LEA.HI.X.SX32 R98, R98, UR9, 0x2, P5 ;  /* 0x0000000962627c11 */ /* 0x000fe2000a8f16ff */
[----:B------:R-:W1:Y:S01]  /*eaf0*/  S2R R78, SR_TID.X ;  /* 0x00000000004e7919 */ /* 0x000e620000002100 */
[----:B------:R-:W-:Y:S01]  /*eb00*/  BAR.SYNC.DEFER_BLOCKING 0x0 ;  /* 0x0000000000007b1d */ /* 0x000fe20000010000 */
[-C--:B------:R-:W-:Y:S01]  /*eb10*/  LEA R76, P5, R3, R97.reuse, 0x2 ;  /* 0x00000061034c7211 */ /* 0x080fe200078a10ff */
[C---:B------:R-:W-:Y:S01]  /*eb20*/  IMAD R7, R96.reuse, 0x2, R5 ;  /* 0x0000000260077824 */ /* 0x040fe200078e0205 */
[-C--:B------:R-:W-:Y:S02]  /*eb30*/  LEA R74, P4, R5, R97.reuse, 0x2 ;  /* 0x00000061054a7211 */ /* 0x080fe400078810ff */
[-C--:B------:R-:W-:Y:S01]  /*eb40*/  LEA.HI.X.SX32 R77, R3, R98.reuse, 0x2, P5 ;  /* 0x00000062034d7211 */ /* 0x080fe200028f16ff */
[C---:B------:R-:W-:Y:S01]  /*eb50*/  IMAD R3, R96.reuse, 0x2, R7 ;  /* 0x0000000260037824 */ /* 0x040fe200078e0207 */
[-C--:B------:R-:W-:Y:S01]  /*eb60*/  LEA R72, P5, R7, R97.reuse, 0x2 ;  /* 0x0000006107487211 */ /* 0x080fe200078a10ff */
[----:B------:R-:W4:Y:S01]  /*eb70*/  LDL.LU R112, [R1+0x198] ;  /* 0x0001980001707983 */ /* 0x000f220000300800 */
[-C--:B------:R-:W-:Y:S01]  /*eb80*/  LEA.HI.X.SX32 R75, R5, R98.reuse, 0x2, P4 ;  /* 0x00000062054b7211 */ /* 0x080fe200020f16ff */
[C---:B------:R-:W-:Y:S01]  /*eb90*/  IMAD R69, R96.reuse, 0x2, R3 ;  /* 0x0000000260457824 */ /* 0x040fe200078e0203 */
[-C--:B------:R-:W-:Y:S01]  /*eba0*/  LEA.HI.X.SX32 R73, R7, R98.reuse, 0x2, P5 ;  /* 0x0000006207497211 */ /* 0x080fe200028f16ff */
[----:B------:R-:W5:Y:S01]  /*ebb0*/  LDL.LU R111, [R1+0x194] ;  /* 0x00019400016f7983 */ /* 0x000f620000300800 */
[-C--:B------:R-:W-:Y:S01]  /*ebc0*/  LEA R70, P4, R3, R97.reuse, 0x2 ;  /* 0x0000006103467211 */ /* 0x080fe200078810ff */
[C---:B------:R-:W-:Y:S01]  /*ebd0*/  IMAD R79, R96.reuse, 0x2, R69 ;  /* 0x00000002604f7824 */ /* 0x040fe200078e0245 */
[-C--:B------:R-:W-:Y:S01]  /*ebe0*/  LEA R68, P5, R69, R97.reuse, 0x2 ;  /* 0x0000006145447211 */ /* 0x080fe200078a10ff */
[----:B------:R-:W4:Y:S01]  /*ebf0*/  LDL.LU R110, [R1+0x190] ;  /* 0x00019000016e7983 */ /* 0x000f220000300800 */
[-C--:B------:R-:W-:Y:S01]  /*ec00*/  LEA.HI.X.SX32 R71, R3, R98.reuse, 0x2, P4 ;  /* 0x0000006203477211 */ /* 0x080fe200020f16ff */
[C---:B------:R-:W-:Y:S01]  /*ec10*/  IMAD R81, R96.reuse, 0x2, R79 ;  /* 0x0000000260517824 */ /* 0x040fe200078e024f */
[-C--:B------:R-:W-:Y:S01]  /*ec20*/  LEA.HI.X.SX32 R69, R69, R98.reuse, 0x2, P5 ;  /* 0x0000006245457211 */ /* 0x080fe200028f16ff */
[----:B------:R-:W4:Y:S02]  /*ec30*/  LDL.LU R109, [R1+0x18c] ;  /* 0x00018c00016d7983 */ /* 0x000f240000300800 */
[----:B------:R-:W-:Y:S01]  /*ec40*/  IMAD R85, R96, 0x2, R81 ;  /* 0x0000000260557824 */ /* 0x000fe200078e0251 */
[CC--:B------:R-:W-:Y:S01]  /*ec50*/  LEA R82, P5, R81.reuse, R97.reuse, 0x2 ;  /* 0x0000006151527211 */ /* 0x0c0fe200078a10ff */
[----:B------:R-:W4:Y:S03]  /*ec60*/  LDL.LU R108, [R1+0x188] ;  /* 0x00018800016c7983 */ /* 0x000f260000300800 */
[----:B------:R-:W-:Y:S01]  /*ec70*/  LEA.HI.X.SX32 R83, R81, R98, 0x2, P5 ;  /* 0x0000006251537211 */ /* 0x000fe200028f16ff */
[C---:B-1----:R-:W-:Y:S01]  /*ec80*/  IMAD.SHL.U32 R84, R78.reuse, 0x8, RZ ;  /* 0x000000084e547824 */ /* 0x042fe200078e00ff */
[----:B------:R-:W-:Y:S01]  /*ec90*/  LOP3.LUT P6, RZ, R78, 0x7f, RZ, 0xc0, !PT ;  /* 0x0000007f4eff7812 */ /* 0x000fe200078cc0ff */
[----:B------:R-:W4:Y:S03]  /*eca0*/  LDL.LU R107, [R1+0x184] ;  /* 0x00018400016b7983 */ /* 0x000f260000300800 */
[----:B------:R-:W-:Y:S01]  /*ecb0*/  LOP3.LUT R84, R84, 0x300, RZ, 0xc0, !PT ;  /* 0x0000030054547812 */ /* 0x000fe200078ec0ff */
[----:B------:R-:W4:Y:S08]  /*ecc0*/  LDL.LU R106, [R1+0x180] ;  /* 0x00018000016a7983 */ /* 0x000f300000300800 */
[----:B------:R-:W1:Y:S02]  /*ecd0*/  @!P6 SYNCS.CCTL.IV [UR33+0x24000] ;  /* 0x02400000ff00e9b1 */ /* 0x000e640008000021 */
[----:B-1----:R-:W-:Y:S06]  /*ece0*/  BAR.SYNC.DEFER_BLOCKING 0x0 ;  /* 0x0000000000007b1d */ /* 0x002fec0000010000 */
[----:B------:R-:W-:Y:S01]  /*ecf0*/  LDTM.16dp32bit_t0_t15.x64 R4, tmem[UR31] ;  /* 0x0000001f000479ee */ /* 0x000fe20008b00000 */
[----:B------:R-:W1:Y:S01]  /*ed00*/  LDTM.16dp32bit_t16_t31.x64 R4, tmem[UR31+0x40] ;  /* 0x0000401f000479ee */ /* 0x000e620008b20000 */
[----:B------:R-:W-:Y:S01]  /*ed10*/  IMAD.IADD R99, R84, 0x1, R99 ;  /* 0x0000000154637824 */ /* 0x000fe200078e0263 */
[----:B------:R-:W4:Y:S04]  /*ed20*/  LDL.LU R105, [R1+0x17c] ;  /* 0x00017c0001697983 */ /* 0x000f280000300800 */
[----:B------:R-:W4:Y:S04]  /*ed30*/  LDL.LU R104, [R1+0x178] ;  /* 0x0001780001687983 */ /* 0x000f280000300800 */
[----:B------:R-:W4:Y:S04]  /*ed40*/  LDL.LU R103, [R1+0x174] ;  /* 0x0001740001677983 */ /* 0x000f280000300800 */
[----:B------:R-:W4:Y:S01]  /*ed50*/  LDL.LU R102, [R1+0x170] ;  /* 0x0001700001667983 */ /* 0x000f220000300800 */
[----:B------:R-:W2:Y:S01]  /*ed60*/  @!P6 SYNCS.CCTL.IV [UR33+0x24008] ;  /* 0x02400800ff00e9b1 */ /* 0x000ea20008000021 */
[----:B------:R-:W-:Y:S01]  /*ed70*/  LEA R2, P6, R79, R97, 0x2 ;  /* 0x000000614f027211 */ /* 0x000fe200078c10ff */
[----:B------:R-:W-:-:S03]  /*ed80*/  NOP ;  /* 0x0000000000007918 */ /* 0x000fc60000000000 */
[----:B------:R-:W-:Y:S01]  /*ed90*/  LEA.HI.X.SX32 R3, R79, R98, 0x2, P6 ;  /* 0x000000624f037211 */ /* 0x000fe200030f16ff */
[----:B------:R-:W-:Y:S02]  /*eda0*/  IMAD R79, R96, 0x2, R85 ;  /* 0x00000002604f7824 */ /* 0x000fe400078e0255 */
[----:B-1----:R-:W-:Y:S02]  /*edb0*/  IMAD.MOV.U32 R88, RZ, RZ, R4 ;  /* 0x000000ffff587224 */ /* 0x002fe400078e0004 */
[----:B------:R-:W-:Y:S02]  /*edc0*/  IMAD.MOV.U32 R92, RZ, RZ, R5 ;  /* 0x000000ffff5c7224 */ /* 0x000fe400078e0005 */
[----:B------:R-:W-:Y:S02]  /*edd0*/  IMAD.MOV.U32 R89, RZ, RZ, R6 ;  /* 0x000000ffff597224 */ /* 0x000fe400078e0006 */
[----:B------:R-:W-:Y:S02]  /*ede0*/  IMAD.MOV.U32 R90, RZ, RZ, R8 ;  /* 0x000000ffff5a7224 */ /* 0x000fe400078e0008 */
[----:B------:R-:W-:-:S02]  /*edf0*/  IMAD.MOV.U32 R94, RZ, RZ, R9 ;  /* 0x000000ffff5e7224 */ /* 0x000fc400078e0009 */
[----:B------:R-:W-:Y:S02]  /*ee00*/  IMAD.MOV.U32 R95, RZ, RZ, R11 ;  /* 0x000000ffff5f7224 */ /* 0x000fe400078e000b */
[----:B------:R-:W-:Y:S02]  /*ee10*/  IMAD.MOV.U32 R8, RZ, RZ, R12 ;  /* 0x000000ffff087224 */ /* 0x000fe400078e000c */
[----:B------:R-:W-:Y:S02]  /*ee20*/  IMAD.MOV.U32 R12, RZ, RZ, R13 ;  /* 0x000000ffff0c7224 */ /* 0x000fe400078e000d */
[----:B------:R-:W-:Y:S02]  /*ee30*/  IMAD.MOV.U32 R9, RZ, RZ, R14 ;  /* 0x000000ffff097224 */ /* 0x000fe400078e000e */
[----:B------:R-:W-:Y:S02]  /*ee40*/  IMAD.MOV.U32 R13, RZ, RZ, R15 ;  /* 0x000000ffff0d7224 */ /* 0x000fe400078e000f */
[----:B------:R-:W-:-:S02]  /*ee50*/  IMAD.MOV.U32 R11, RZ, RZ, R18 ;  /* 0x000000ffff0b7224 */ /* 0x000fc400078e0012 */
[----:B------:R-:W-:Y:S02]  /*ee60*/  IMAD.MOV.U32 R14, RZ, RZ, R17 ;  /* 0x000000ffff0e7224 */ /* 0x000fe400078e0011 */
[----:B------:R-:W-:Y:S01]  /*ee70*/  IMAD.MOV.U32 R15, RZ, RZ, R19 ;  /* 0x000000ffff0f7224 */ /* 0x000fe200078e0013 */
[----:B--2---:R-:W-:Y:S02]  /*ee80*/  ISETP.LT.AND P4, PT, R80, UR11, !P0 ;  /* 0x0000000b50007c0c */ /* 0x004fe4000c781270 */
[CC--:B------:R-:W-:Y:S02]  /*ee90*/  LEA R80, P6, R85.reuse, R97.reuse, 0x2 ;  /* 0x0000006155507211 */ /* 0x0c0fe400078c10ff */
[----:B---3--:R-:W-:Y:S02]  /*eea0*/  ISETP.LT.AND P5, PT, R86, UR11, !P0 ;  /* 0x0000000b56007c0c */ /* 0x008fe4000c7a1270 */
[----:B------:R-:W-:Y:S01]  /*eeb0*/  LEA.HI.X.SX32 R81, R85, R98, 0x2, P6 ;  /* 0x0000006255517211 */ /* 0x000fe200030f16ff */
[----:B------:R-:W-:Y:S01]  /*eec0*/  IMAD R85, R96, 0x2, R79 ;  /* 0x0000000260557824 */ /* 0x000fe200078e024f */
[----:B------:R-:W-:-:S03]  /*eed0*/  LEA R78, P6, R79, R97, 0x2 ;  /* 0x000000614f4e7211 */ /* 0x000fc600078c10ff */
[C---:B------:R-:W-:Y:S01]  /*eee0*/  IMAD R91, R96.reuse, 0x2, R85 ;  /* 0x00000002605b7824 */ /* 0x040fe200078e0255 */
[----:B------:R-:W-:Y:S02]  /*eef0*/  LEA.HI.X.SX32 R79, R79, R98, 0x2, P6 ;  /* 0x000000624f4f7211 */ /* 0x000fe400030f16ff */
[----:B------:R-:W-:Y:S01]  /*ef00*/  LEA R86, P6, R85, R97, 0x2 ;  /* 0x0000006155567211 */ /* 0x000fe200078c10ff */
[----:B------:R-:W-:-:S03]  /*ef10*/  IMAD R93, R96, 0x2, R91 ;  /* 0x00000002605d7824 */ /* 0x000fc600078e025b */
[----:B------:R-:W-:Y:S02]  /*ef20*/  LEA.HI.X.SX32 R87, R85, R98, 0x2, P6 ;  /* 0x0000006255577211 */ /* 0x000fe400030f16ff */
[----:B------:R-:W-:-:S04]  /*ef30*/  LEA R84, P6, R91, R97, 0x2 ;  /* 0x000000615b547211 */ /* 0x000fc800078c10ff */
[-C--:B------:R-:W-:Y:S02]  /*ef40*/  LEA.HI.X.SX32 R85, R91, R98.reuse, 0x2, P6 ;  /* 0x000000625b557211 */ /* 0x080fe400030f16ff */
[C---:B------:R-:W-:Y:S01]  /*ef50*/  LEA R4, P6, R93.reuse, R97, 0x2 ;  /* 0x000000615d047211 */ /* 0x040fe200078c10ff */
[----:B------:R-:W-:Y:S02]  /*ef60*/  IMAD R100, R96, 0x2, R93 ;  /* 0x0000000260647824 */ /* 0x000fe400078e025d */
[----:B------:R-:W-:Y:S01]  /*ef70*/  IMAD.MOV.U32 R91, RZ, RZ, R10 ;  /* 0x000000ffff5b7224 */ /* 0x000fe200078e000a */
[----:B------:R-:W-:Y:S01]  /*ef80*/  LEA.HI.X.SX32 R5, R93, R98, 0x2, P6 ;  /* 0x000000625d057211 */ /* 0x000fe200030f16ff */
[----:B------:R-:W-:-:S03]  /*ef90*/  IMAD.MOV.U32 R93, RZ, RZ, R7 ;  /* 0x000000ffff5d7224 */ /* 0x000fc600078e0007 */
[----:B------:R-:W-:Y:S04]  /*efa0*/  STS.128 [R99], R88 ;  /* 0x0000005863007388 */ /* 0x000fe80000000c00 */
[----:B------:R-:W-:Y:S01]  /*efb0*/  STS.128 [R99+0x400], R92 ;  /* 0x0004005c63007388 */ /* 0x000fe20000000c00 */
[----:B------:R-:W-:Y:S01]  /*efc0*/  BAR.SYNC.DEFER_BLOCKING 0x0 ;  /* 0x0000000000007b1d */ /* 0x000fe20000010000 */
[----:B------:R-:W-:-:S04]  /*efd0*/  LEA R6, P6, R100, R97, 0x2 ;  /* 0x0000006164067211 */ /* 0x000fc800078c10ff */
[----:B------:R-:W-:Y:S02]  /*efe0*/  LEA.HI.X.SX32 R7, R100, R98, 0x2, P6 ;  /* 0x0000006264077211 */ /* 0x000fe400030f16ff */
[----:B------:R-:W-:Y:S02]  /*eff0*/  ISETP.LT.AND P6, PT, R0, UR11, !P0 ;  /* 0x0000000b00007c0c */ /* 0x000fe4000c7c1270 */
[----:B------:R-:W-:Y:S01]  /*f000*/  LOP3.LUT R0, R101, 0x7f0, RZ, 0xc0, !PT ;  /* 0x000007f065007812 */ /* 0x000fe200078ec0ff */
[----:B------:R-:W-:-:S04]  /*f010*/  IMAD.MOV.U32 R10, RZ, RZ, R16 ;  /* 0x000000ffff0a7224 */ /* 0x000fc800078e0010 */
[----:B------:R-:W1:Y:S04]  /*f020*/  LDS.128 R88, [R0+UR33] ;  /* 0x0000002100587984 */ /* 0x000e680008000c00 */
[----:B------:R-:W-:Y:S01]  /*f030*/  LDS.128 R16, [R0+UR33+0x800] ;  /* 0x0008002100107984 */ /* 0x000fe20008000c00 */
[----:B------:R-:W-:Y:S06]  /*f040*/  BAR.SYNC.DEFER_BLOCKING 0x0 ;  /* 0x0000000000007b1d */ /* 0x000fec0000010000 */
[----:B------:R2:W-:Y:S04]  /*f050*/  STS.128 [R99], R8 ;  /* 0x0000000863007388 */ /* 0x0005e80000000c00 */
[----:B------:R3:W-:Y:S01]  /*f060*/  STS.128 [R99+0x400], R12 ;  /* 0x0004000c63007388 */ /* 0x0007e20000000c00 */
[----:B--2---:R-:W-:-:S02]  /*f070*/  IMAD.MOV.U32 R8, RZ, RZ, R20 ;  /* 0x000000ffff087224 */ /* 0x004fc400078e0014 */
[----:B------:R-:W-:Y:S02]  /*f080*/  IMAD.MOV.U32 R9, RZ, RZ, R22 ;  /* 0x000000ffff097224 */ /* 0x000fe400078e0016 */
[----:B------:R-:W-:Y:S02]  /*f090*/  IMAD.MOV.U32 R10, RZ, RZ, R24 ;  /* 0x000000ffff0a7224 */ /* 0x000fe400078e0018 */
[----:B------:R-:W-:Y:S01]  /*f0a0*/  IMAD.MOV.U32 R11, RZ, RZ, R26 ;  /* 0x000000ffff0b7224 */ /* 0x000fe200078e001a */
[----:B------:R-:W-:Y:S01]  /*f0b0*/  BAR.SYNC.DEFER_BLOCKING 0x0 ;  /* 0x0000000000007b1d */ /* 0x000fe20000010000 */
[----:B---3--:R-:W-:Y:S02]  /*f0c0*/  IMAD.MOV.U32 R12, RZ, RZ, R21 ;  /* 0x000000ffff0c7224 */ /* 0x008fe400078e0015 */
[----:B------:R-:W-:Y:S02]  /*f0d0*/  IMAD.MOV.U32 R13, RZ, RZ, R23 ;  /* 0x000000ffff0d7224 */ /* 0x000fe400078e0017 */
[----:B------:R-:W-:-:S02]  /*f0e0*/  IMAD.MOV.U32 R14, RZ, RZ, R25 ;  /* 0x000000ffff0e7224 */ /* 0x000fc400078e0019 */
[----:B------:R-:W-:Y:S02]  /*f0f0*/  IMAD.MOV.U32 R15, RZ, RZ, R27 ;  /* 0x000000ffff0f7224 */ /* 0x000fe400078e001b */
[----:B------:R-:W2:Y:S04]  /*f100*/  LDS.128 R24, [R0+UR33] ;  /* 0x0000002100187984 */ /* 0x000ea80008000c00 */
[----:B------:R-:W-:Y:S01]  /*f110*/  LDS.128 R20, [R0+UR33+0x800] ;  /* 0x0008002100147984 */ /* 0x000fe20008000c00 */
[----:B------:R-:W-:Y:S06]  /*f120*/  BAR.SYNC.DEFER_BLOCKING 0x0 ;  /* 0x0000000000007b1d */ /* 0x000fec0000010000 */
[----:B------:R3:W-:Y:S04]  /*f130*/  STS.128 [R99], R8 ;  /* 0x0000000863007388 */ /* 0x0007e80000000c00 */
[----:B------:R1:W-:Y:S01]  /*f140*/  STS.128 [R99+0x400], R12 ;  /* 0x0004000c63007388 */ /* 0x0003e20000000c00 */
[----:B---3--:R-:W-:-:S02]  /*f150*/  IMAD.MOV.U32 R8, RZ, RZ, R28 ;  /* 0x000000ffff087224 */ /* 0x008fc400078e001c */
[----:B------:R-:W-:Y:S02]  /*f160*/  IMAD.MOV.U32 R9, RZ, RZ, R30 ;  /* 0x000000ffff097224 */ /* 0x000fe400078e001e */
[----:B------:R-:W-:Y:S02]  /*f170*/  IMAD.MOV.U32 R10, RZ, RZ, R32 ;  /* 0x000000ffff0a7224 */ /* 0x000fe400078e0020 */
[----:B------:R-:W-:Y:S01]  /*f180*/  IMAD.MOV.U32 R11, RZ, RZ, R34 ;  /* 0x000000ffff0b7224 */ /* 0x000fe200078e0022 */
[----:B------:R-:W-:Y:S01]  /*f190*/  BAR.SYNC.DEFER_BLOCKING 0x0 ;  /* 0x0000000000007b1d */ /* 0x000fe20000010000 */
[----:B-1----:R-:W-:Y:S02]  /*f1a0*/  IMAD.MOV.U32 R12, RZ, RZ, R29 ;  /* 0x000000ffff0c7224 */ /* 0x002fe400078e001d */
[----:B------:R-:W-:Y:S02]  /*f1b0*/  IMAD.MOV.U32 R13, RZ, RZ, R31 ;  /* 0x000000ffff0d7224 */ /* 0x000fe400078e001f */
[----:B------:R-:W-:-:S02]  /*f1c0*/  IMAD.MOV.U32 R14, RZ, RZ, R33 ;  /* 0x000000ffff0e7224 */ /* 0x000fc400078e0021 */
[----:B------:R-:W-:Y:S02]  /*f1d0*/  IMAD.MOV.U32 R15, RZ, RZ, R35 ;  /* 0x000000ffff0f7224 */ /* 0x000fe400078e0023 */
[----:B------:R-:W1:Y:S04]  /*f1e0*/  LDS.128 R32, [R0+UR33] ;  /* 0x0000002100207984 */ /* 0x000e680008000c00 */
        /* <DEDUP_REMOVED lines=9> */
[----:B--2---:R-:W-:Y:S02]  /*f280*/  IMAD.MOV.U32 R12, RZ, RZ, R37 ;  /* 0x000000ffff0c7224 */ /* 0x004fe400078e0025 */
        /* <DEDUP_REMOVED lines=44> */
[----:B------:R-:W-:Y:S01]  /*f550*/  IMAD.MOV.U32 R15, RZ, RZ, R67 ;  /* 0x000000ffff0f7224 */ /* 0x000fe200078e0043 */
[----:B------:R-:W1:Y:S04]  /*f560*/  LDS.128 R60, [R0+UR33] ;  /* 0x00000021003c7984 */ /* 0x000e680008000c00 */
[----:B------:R-:W-:Y:S01]  /*f570*/  LDS.128 R64, [R0+UR33+0x800] ;  /* 0x0008002100407984 */ /* 0x000fe20008000c00 */
[----:B------:R-:W-:Y:S06]  /*f580*/  BAR.SYNC.DEFER_BLOCKING 0x0 ;  /* 0x0000000000007b1d */ /* 0x000fec0000010000 */
[----:B------:R-:W-:Y:S04]  /*f590*/  STS.128 [R99], R8 ;  /* 0x0000000863007388 */ /* 0x000fe80000000c00 */
[----:B------:R3:W-:Y:S01]  /*f5a0*/  STS.128 [R99+0x400], R12 ;  /* 0x0004000c63007388 */ /* 0x0007e20000000c00 */
[----:B------:R-:W-:Y:S06]  /*f5b0*/  BAR.SYNC.DEFER_BLOCKING 0x0 ;  /* 0x0000000000007b1d */ /* 0x000fec0000010000 */
[----:B---3--:R-:W3:Y:S04]  /*f5c0*/  LDL.LU R13, [R1+0x16c] ;  /* 0x00016c00010d7983 */ /* 0x008ee80000300800 */
[----:B------:R-:W-:Y:S04]  /*f5d0*/  @P6 STG.E desc[UR42][R76.64], R88 ;  /* 0x000000584c006986 */ /* 0x000fe8000c10192a */
[----:B------:R-:W-:Y:S04]  /*f5e0*/  @P3 STG.E desc[UR42][R74.64], R89 ;  /* 0x000000594a003986 */ /* 0x000fe8000c10192a */
[----:B------:R-:W-:Y:S04]  /*f5f0*/  @P2 STG.E desc[UR42][R72.64], R90 ;  /* 0x0000005a48002986 */ /* 0x000fe8000c10192a */
[----:B------:R1:W-:Y:S04]  /*f600*/  @P1 STG.E desc[UR42][R70.64], R91 ;  /* 0x0000005b46001986 */ /* 0x0003e8000c10192a */
[----:B-1----:R-:W2:Y:S04]  /*f610*/  LDL.LU R70, [R1+0x168] ;  /* 0x0001680001467983 */ /* 0x002ea80000300800 */
[----:B------:R-:W2:Y:S04]  /*f620*/  LDL.LU R15, [R1+0x164] ;  /* 0x00016400010f7983 */ /* 0x000ea80000300800 */
[----:B------:R-:W2:Y:S04]  /*f630*/  LDL.LU R12, [R1+0x160] ;  /* 0x00016000010c7983 */ /* 0x000ea80000300800 */
[----:B------:R-:W-:Y:S04]  /*f640*/  @P4 STG.E desc[UR42][R68.64], R24 ;  /* 0x0000001844004986 */ /* 0x000fe8000c10192a */
[----:B------:R1:W-:Y:S04]  /*f650*/  @P5 STG.E desc[UR42][R2.64], R25 ;  /* 0x0000001902005986 */ /* 0x0003e8000c10192a */
[----:B-1----:R-:W2:Y:S04]  /*f660*/  LDL.LU R25, [R1+0x15c] ;  /* 0x00015c0001197983 */ /* 0x002ea80000300800 */
[----:B------:R-:W2:Y:S04]  /*f670*/  LDL.LU R10, [R1+0x158] ;  /* 0x00015800010a7983 */ /* 0x000ea80000300800 */
[----:B------:R-:W2:Y:S01]  /*f680*/  LDL.LU R14, [R1+0x154] ;  /* 0x00015400010e7983 */ /* 0x000ea20000300800 */
[----:B----4-:R-:W-:-:S02]  /*f690*/  ISETP.LT.AND P6, PT, R112, UR11, !P0 ;  /* 0x0000000b70007c0c */ /* 0x010fc4000c7c1270 */
[----:B-----5:R-:W-:Y:S01]  /*f6a0*/  ISETP.LT.AND P3, PT, R111, UR11, !P0 ;  /* 0x0000000b6f007c0c */ /* 0x020fe2000c761270 */
[----:B------:R-:W-:Y:S01]  /*f6b0*/  IMAD R9, R96, 0x2, R100 ;  /* 0x0000000260097824 */ /* 0x000fe200078e0264 */
[----:B------:R-:W-:Y:S01]  /*f6c0*/  ISETP.LT.AND P2, PT, R110, UR11, !P0 ;  /* 0x0000000b6e007c0c */ /* 0x000fe2000c741270 */
[----:B------:R-:W4:Y:S01]  /*f6d0*/  LDL.LU R24, [R1+0x150] ;  /* 0x0001500001187983 */ /* 0x000f220000300800 */
[----:B------:R-:W-:Y:S02]  /*f6e0*/  ISETP.LT.AND P1, PT, R109, UR11, !P0 ;  /* 0x0000000b6d007c0c */ /* 0x000fe4000c721270 */
[----:B------:R-:W-:Y:S02]  /*f6f0*/  ISETP.LT.AND P4, PT, R108, UR11, !P0 ;  /* 0x0000000b6c007c0c */ /* 0x000fe4000c781270 */
[----:B------:R-:W-:-:S03]  /*f700*/  ISETP.LT.AND P5, PT, R107, UR11, !P0 ;  /* 0x0000000b6b007c0c */ /* 0x000fc6000c7a1270 */
[----:B------:R-:W-:Y:S01]  /*f710*/  @P6 STG.E desc[UR42][R82.64], R26 ;  /* 0x0000001a52006986 */ /* 0x000fe2000c10192a */
[----:B------:R-:W-:-:S03]  /*f720*/  ISETP.LT.AND P6, PT, R106, UR11, !P0 ;  /* 0x0000000b6a007c0c */ /* 0x000fc6000c7c1270 */
[----:B------:R-:W-:Y:S04]  /*f730*/  @P3 STG.E desc[UR42][R80.64], R27 ;  /* 0x0000001b50003986 */ /* 0x000fe8000c10192a */
[----:B------:R-:W-:Y:S04]  /*f740*/  @P2 STG.E desc[UR42][R78.64], R32 ;  /* 0x000000204e002986 */ /* 0x000fe8000c10192a */
[----:B------:R-:W-:Y:S01]  /*f750*/  @P1 STG.E desc[UR42][R86.64], R33 ;  /* 0x0000002156001986 */ /* 0x000fe2000c10192a */
[----:B------:R-:W-:-:S03]  /*f760*/  IMAD R11, R96, 0x2, R9 ;  /* 0x00000002600b7824 */ /* 0x000fc600078e0209 */
[----:B------:R-:W-:Y:S04]  /*f770*/  @P4 STG.E desc[UR42][R84.64], R34 ;  /* 0x0000002254004986 */ /* 0x000fe8000c10192a */
[----:B------:R1:W-:Y:S01]  /*f780*/  @P5 STG.E desc[UR42][R4.64], R35 ;  /* 0x0000002304005986 */ /* 0x0003e2000c10192a */
[----:B------:R-:W-:Y:S02]  /*f790*/  LEA R2, P5, R9, R97, 0x2 ;  /* 0x0000006109027211 */ /* 0x000fe400078a10ff */
[----:B------:R-:W-:Y:S01]  /*f7a0*/  ISETP.LT.AND P3, PT, R105, UR11, !P0 ;  /* 0x0000000b69007c0c */ /* 0x000fe2000c761270 */
[----:B------:R5:W-:Y:S01]  /*f7b0*/  @P6 STG.E desc[UR42][R6.64], R40 ;  /* 0x0000002806006986 */ /* 0x000be2000c10192a */
[----:B------:R-:W-:Y:S02]  /*f7c0*/  LEA.HI.X.SX32 R3, R9, R98, 0x2, P5 ;  /* 0x0000006209037211 */ /* 0x000fe400028f16ff */
[----:B------:R-:W-:-:S02]  /*f7d0*/  ISETP.LT.AND P2, PT, R104, UR11, !P0 ;  /* 0x0000000b68007c0c */ /* 0x000fc4000c741270 */
[----:B------:R-:W-:Y:S02]  /*f7e0*/  LEA R8, P6, R11, R97, 0x2 ;  /* 0x000000610b087211 */ /* 0x000fe400078c10ff */
[----:B------:R-:W-:Y:S02]  /*f7f0*/  ISETP.LT.AND P1, PT, R103, UR11, !P0 ;  /* 0x0000000b67007c0c */ /* 0x000fe4000c721270 */
[----:B------:R-:W-:-:S03]  /*f800*/  LEA.HI.X.SX32 R9, R11, R98, 0x2, P6 ;  /* 0x000000620b097211 */ /* 0x000fc600030f16ff */
[----:B------:R1:W-:Y:S01]  /*f810*/  @P3 STG.E desc[UR42][R2.64], R41 ;  /* 0x0000002902003986 */ /* 0x0003e2000c10192a */
[----:B------:R-:W-:-:S03]  /*f820*/  ISETP.LT.AND P4, PT, R102, UR11, !P0 ;  /* 0x0000000b66007c0c */ /* 0x000fc6000c781270 */
[----:B------:R1:W-:Y:S01]  /*f830*/  @P2 STG.E desc[UR42][R8.64], R42 ;  /* 0x0000002a08002986 */ /* 0x0003e2000c10192a */
[----:B---3--:R-:W-:Y:S01]  /*f840*/  ISETP.LT.AND P5, PT, R13, UR11, !P0 ;  /* 0x0000000b0d007c0c */ /* 0x008fe2000c7a1270 */
[----:B------:R-:W-:-:S04]  /*f850*/  IMAD R13, R96, 0x2, R11 ;  /* 0x00000002600d7824 */ /* 0x000fc800078e020b */
[----:B------:R-:W-:Y:S01]  /*f860*/  IMAD R11, R96, 0x2, R13 ;  /* 0x00000002600b7824 */ /* 0x000fe200078e020d */
[----:B-1----:R-:W-:-:S04]  /*f870*/  LEA R4, P6, R13, R97, 0x2 ;  /* 0x000000610d047211 */ /* 0x002fc800078c10ff */
[----:B------:R-:W-:Y:S01]  /*f880*/  LEA.HI.X.SX32 R5, R13, R98, 0x2, P6 ;  /* 0x000000620d057211 */ /* 0x000fe200030f16ff */
[----:B------:R-:W-:Y:S01]  /*f890*/  IMAD R13, R96, 0x2, R11 ;  /* 0x00000002600d7824 */ /* 0x000fe200078e020b */
[----:B-----5:R-:W-:-:S04]  /*f8a0*/  LEA R6, P6, R11, R97, 0x2 ;  /* 0x000000610b067211 */ /* 0x020fc800078c10ff */
[-C--:B------:R-:W-:Y:S01]  /*f8b0*/  LEA.HI.X.SX32 R7, R11, R98.reuse, 0x2, P6 ;  /* 0x000000620b077211 */ /* 0x080fe200030f16ff */
[----:B------:R-:W-:Y:S01]  /*f8c0*/  IMAD R11, R96, 0x2, R13 ;  /* 0x00000002600b7824 */ /* 0x000fe200078e020d */
[CC--:B------:R-:W-:Y:S01]  /*f8d0*/  LEA R2, P6, R13.reuse, R97.reuse, 0x2 ;  /* 0x000000610d027211 */ /* 0x0c0fe200078c10ff */
[----:B------:R1:W-:Y:S03]  /*f8e0*/  @P1 STG.E desc[UR42][R4.64], R43 ;  /* 0x0000002b04001986 */ /* 0x0003e6000c10192a */
[-C--:B------:R-:W-:Y:S02]  /*f8f0*/  LEA.HI.X.SX32 R3, R13, R98.reuse, 0x2, P6 ;  /* 0x000000620d037211 */ /* 0x080fe400030f16ff */
[C---:B------:R-:W-:Y:S01]  /*f900*/  LEA R8, P6, R11.reuse, R97, 0x2 ;  /* 0x000000610b087211 */ /* 0x040fe200078c10ff */
[----:B------:R3:W-:Y:S03]  /*f910*/  @P4 STG.E desc[UR42][R6.64], R48 ;  /* 0x0000003006004986 */ /* 0x0007e6000c10192a */
[----:B------:R-:W-:-:S02]  /*f920*/  LEA.HI.X.SX32 R9, R11, R98, 0x2, P6 ;  /* 0x000000620b097211 */ /* 0x000fc400030f16ff */
[----:B--2---:R-:W-:Y:S02]  /*f930*/  ISETP.LT.AND P3, PT, R70, UR11, !P0 ;  /* 0x0000000b46007c0c */ /* 0x004fe4000c761270 */
[----:B------:R-:W-:Y:S02]  /*f940*/  ISETP.LT.AND P2, PT, R15, UR11, !P0 ;  /* 0x0000000b0f007c0c */ /* 0x000fe4000c741270 */
[----:B------:R-:W2:Y:S01]  /*f950*/  LDL.LU R15, [R1+0x14c] ;  /* 0x00014c00010f7983 */ /* 0x000ea20000300800 */
[----:B------:R-:W-:-:S03]  /*f960*/  ISETP.LT.AND P1, PT, R12, UR11, !P0 ;  /* 0x0000000b0c007c0c */ /* 0x000fc6000c721270 */
[----:B------:R-:W5:Y:S04]  /*f970*/  LDL.LU R12, [R1+0x148] ;  /* 0x00014800010c7983 */ /* 0x000f680000300800 */
[----:B------:R1:W-:Y:S04]  /*f980*/  @P5 STG.E desc[UR42][R2.64], R49 ;  /* 0x0000003102005986 */ /* 0x0003e8000c10192a */
[----:B------:R1:W-:Y:S04]  /*f990*/  @P3 STG.E desc[UR42][R8.64], R50 ;  /* 0x0000003208003986 */ /* 0x0003e8000c10192a */
[----:B------:R-:W5:Y:S01]  /*f9a0*/  LDL.LU R26, [R1+0x144] ;  /* 0x00014400011a7983 */ /* 0x000f620000300800 */
[----:B------:R-:W-:-:S03]  /*f9b0*/  ISETP.LT.AND P3, PT, R14, UR11, !P0 ;  /* 0x0000000b0e007c0c */ /* 0x000fc6000c761270 */
[----:B------:R-:W5:Y:S01]  /*f9c0*/  LDL.LU R14, [R1+0x140] ;  /* 0x00014000010e7983 */ /* 0x000f620000300800 */
[----:B------:R-:W-:-:S04]  /*f9d0*/  IMAD R13, R96, 0x2, R11 ;  /* 0x00000002600d7824 */ /* 0x000fc800078e020b */
[----:B------:R-:W-:Y:S01]  /*f9e0*/  IMAD R11, R96, 0x2, R13 ;  /* 0x00000002600b7824 */ /* 0x000fe200078e020d */
[CC--:B-1----:R-:W-:Y:S02]  /*f9f0*/  LEA R4, P6, R13.reuse, R97.reuse, 0x2 ;  /* 0x000000610d047211 */ /* 0x0c2fe400078c10ff */
[----:B------:R-:W-:Y:S01]  /*fa00*/  ISETP.LT.AND P5, PT, R10, UR11, !P0 ;  /* 0x0000000b0a007c0c */ /* 0x000fe2000c7a1270 */
[C---:B---3--:R-:W-:Y:S01]  /*fa10*/  IMAD R7, R96.reuse, 0x2, R11 ;  /* 0x0000000260077824 */ /* 0x048fe200078e020b */
[-C--:B------:R-:W-:Y:S02]  /*fa20*/  LEA.HI.X.SX32 R5, R13, R98.reuse, 0x2, P6 ;  /* 0x000000620d057211 */ /* 0x080fe400030f16ff */
[-C--:B------:R-:W-:Y:S02]  /*fa30*/  LEA R10, P6, R11, R97.reuse, 0x2 ;  /* 0x000000610b0a7211 */ /* 0x080fe400078c10ff */
[----:B------:R-:W-:Y:S02]  /*fa40*/  ISETP.LT.AND P4, PT, R25, UR11, !P0 ;  /* 0x0000000b19007c0c */ /* 0x000fe4000c781270 */
[-C--:B------:R-:W-:Y:S01]  /*fa50*/  LEA.HI.X.SX32 R11, R11, R98.reuse, 0x2, P6 ;  /* 0x000000620b0b7211 */ /* 0x080fe200030f16ff */
[----:B------:R-:W-:Y:S01]  /*fa60*/  IMAD R13, R96, 0x2, R7 ;  /* 0x00000002600d7824 */ /* 0x000fe200078e0207 */
[CC--:B------:R-:W-:Y:S01]  /*fa70*/  LEA R2, P6, R7.reuse, R97.reuse, 0x2 ;  /* 0x0000006107027211 */ /* 0x0c0fe200078c10ff */
[----:B------:R-:W-:Y:S03]  /*fa80*/  @P2 STG.E desc[UR42][R4.64], R51 ;  /* 0x0000003304002986 */ /* 0x000fe6000c10192a */
[----:B------:R-:W-:Y:S01]  /*fa90*/  LEA.HI.X.SX32 R3, R7, R98, 0x2, P6 ;  /* 0x0000006207037211 */ /* 0x000fe200030f16ff */
[----:B------:R1:W-:Y:S01]  /*faa0*/  @P1 STG.E desc[UR42][R10.64], R56 ;  /* 0x000000380a001986 */ /* 0x0003e2000c10192a */
[----:B------:R-:W-:-:S02]  /*fab0*/  LEA R8, P6, R13, R97, 0x2 ;  /* 0x000000610d087211 */ /* 0x000fc400078c10ff */
[----:B----4-:R-:W-:Y:S01]  /*fac0*/  ISETP.LT.AND P2, PT, R24, UR11, !P0 ;  /* 0x0000000b18007c0c */ /* 0x010fe2000c741270 */
[----:B------:R3:W-:Y:S01]  /*fad0*/  @P4 STG.E desc[UR42][R2.64], R57 ;  /* 0x0000003902004986 */ /* 0x0007e2000c10192a */
[----:B------:R-:W-:-:S03]  /*fae0*/  LEA.HI.X.SX32 R9, R13, R98, 0x2, P6 ;  /* 0x000000620d097211 */ /* 0x000fc600030f16ff */
[----:B------:R-:W4:Y:S04]  /*faf0*/  LDL.LU R24, [R1+0x13c] ;  /* 0x00013c0001187983 */ /* 0x000f280000300800 */
[----:B------:R-:W4:Y:S04]  /*fb00*/  LDL.LU R33, [R1+0x138] ;  /* 0x0001380001217983 */ /* 0x000f280000300800 */
[----:B------:R-:W4:Y:S04]  /*fb10*/  LDL.LU R32, [R1+0x12c] ;  /* 0x00012c0001207983 */ /* 0x000f280000300800 */
[----:B------:R1:W-:Y:S04]  /*fb20*/  @P5 STG.E desc[UR42][R8.64], R58 ;  /* 0x0000003a08005986 */ /* 0x0003e8000c10192a */
[----:B------:R-:W4:Y:S04]  /*fb30*/  LDL.LU R27, [R1+0x128] ;  /* 0x00012800011b7983 */ /* 0x000f280000300800 */
[----:B------:R-:W1:Y:S01]  /*fb40*/  LDS.128 R4, [R0+UR33] ;  /* 0x0000002100047984 */ /* 0x000e620008000c00 */
[----:B--2---:R-:W-:Y:S01]  /*fb50*/  ISETP.LT.AND P1, PT, R15, UR11, !P0 ;  /* 0x0000000b0f007c0c */ /* 0x004fe2000c721270 */
[----:B------:R-:W-:Y:S01]  /*fb60*/  IMAD R15, R96, 0x2, R13 ;  /* 0x00000002600f7824 */ /* 0x000fe200078e020d */
[----:B-----5:R-:W-:-:S04]  /*fb70*/  ISETP.LT.AND P4, PT, R12, UR11, !P0 ;  /* 0x0000000b0c007c0c */ /* 0x020fc8000c781270 */
[----:B------:R-:W-:-:S04]  /*fb80*/  LEA R12, P6, R15, R97, 0x2 ;  /* 0x000000610f0c7211 */ /* 0x000fc800078c10ff */
[----:B------:R-:W-:-:S05]  /*fb90*/  LEA.HI.X.SX32 R13, R15, R98, 0x2, P6 ;  /* 0x000000620f0d7211 */ /* 0x000fca00030f16ff */
[----:B------:R2:W-:Y:S01]  /*fba0*/  @P3 STG.E desc[UR42][R12.64], R59 ;  /* 0x0000003b0c003986 */ /* 0x0005e2000c10192a */
[----:B------:R-:W-:-:S03]  /*fbb0*/  ISETP.LT.AND P5, PT, R26, UR11, !P0 ;  /* 0x0000000b1a007c0c */ /* 0x000fc6000c7a1270 */
[----:B------:R-:W5:Y:S01]  /*fbc0*/  LDL.LU R26, [R1+0x124] ;  /* 0x00012400011a7983 */ /* 0x000f620000300800 */
[----:B------:R-:W-:-:S03]  /*fbd0*/  ISETP.LT.AND P3, PT, R14, UR11, !P0 ;  /* 0x0000000b0e007c0c */ /* 0x000fc6000c761270 */
[----:B------:R-:W5:Y:S01]  /*fbe0*/  LDL.LU R14, [R1+0x120] ;  /* 0x00012000010e7983 */ /* 0x000f620000300800 */
[----:B------:R-:W-:-:S04]  /*fbf0*/  IMAD R25, R96, 0x2, R15 ;  /* 0x0000000260197824 */ /* 0x000fc800078e020f */
[----:B------:R-:W-:Y:S01]  /*fc00*/  IMAD R15, R96, 0x2, R25 ;  /* 0x00000002600f7824 */ /* 0x000fe200078e0219 */
[----:B-1----:R-:W-:-:S04]  /*fc10*/  LEA R10, P6, R25, R97, 0x2 ;  /* 0x00000061190a7211 */ /* 0x002fc800078c10ff */
[----:B------:R-:W-:Y:S01]  /*fc20*/  LEA.HI.X.SX32 R11, R25, R98, 0x2, P6 ;  /* 0x00000062190b7211 */ /* 0x000fe200030f16ff */
[----:B------:R-:W-:Y:S01]  /*fc30*/  IMAD R25, R96, 0x2, R15 ;  /* 0x0000000260197824 */ /* 0x000fe200078e020f */
[----:B---3--:R-:W-:-:S04]  /*fc40*/  LEA R2, P6, R15, R97, 0x2 ;  /* 0x000000610f027211 */ /* 0x008fc800078c10ff */
[----:B------:R-:W-:Y:S01]  /*fc50*/  LEA.HI.X.SX32 R3, R15, R98, 0x2, P6 ;  /* 0x000000620f037211 */ /* 0x000fe200030f16ff */
[----:B------:R-:W-:Y:S01]  /*fc60*/  IMAD R15, R96, 0x2, R25 ;  /* 0x00000002600f7824 */ /* 0x000fe200078e0219 */
[----:B------:R-:W-:-:S04]  /*fc70*/  LEA R8, P6, R25, R97, 0x2 ;  /* 0x0000006119087211 */ /* 0x000fc800078c10ff */
[-C--:B------:R-:W-:Y:S01]  /*fc80*/  LEA.HI.X.SX32 R9, R25, R98.reuse, 0x2, P6 ;  /* 0x0000006219097211 */ /* 0x080fe200030f16ff */
[C---:B------:R-:W-:Y:S01]  /*fc90*/  IMAD R25, R96.reuse, 0x2, R15 ;  /* 0x0000000260197824 */ /* 0x040fe200078e020f */
[CC--:B--2---:R-:W-:Y:S01]  /*fca0*/  LEA R12, P6, R15.reuse, R97.reuse, 0x2 ;  /* 0x000000610f0c7211 */ /* 0x0c4fe200078c10ff */
[----:B------:R1:W-:Y:S03]  /*fcb0*/  @P2 STG.E desc[UR42][R10.64], R60 ;  /* 0x0000003c0a002986 */ /* 0x0003e6000c10192a */
[----:B------:R-:W-:Y:S01]  /*fcc0*/  LEA.HI.X.SX32 R13, R15, R98, 0x2, P6 ;  /* 0x000000620f0d7211 */ /* 0x000fe200030f16ff */
[----:B------:R-:W-:Y:S01]  /*fcd0*/  IMAD R15, R96, 0x2, R25 ;  /* 0x00000002600f7824 */ /* 0x000fe200078e0219 */
[----:B----4-:R-:W-:Y:S02]  /*fce0*/  ISETP.LT.AND P2, PT, R24, UR11, !P0 ;  /* 0x0000000b18007c0c */ /* 0x010fe4000c741270 */
[----:B------:R-:W2:Y:S01]  /*fcf0*/  LDL.LU R24, [R1+0x11c] ;  /* 0x00011c0001187983 */ /* 0x000ea20000300800 */
[----:B-1----:R-:W-:-:S03]  /*fd00*/  LEA R10, P6, R25, R97, 0x2 ;  /* 0x00000061190a7211 */ /* 0x002fc600078c10ff */
[----:B------:R1:W-:Y:S01]  /*fd10*/  @P1 STG.E desc[UR42][R2.64], R61 ;  /* 0x0000003d02001986 */ /* 0x0003e2000c10192a */
[----:B------:R-:W-:-:S03]  /*fd20*/  LEA.HI.X.SX32 R11, R25, R98, 0x2, P6 ;  /* 0x00000062190b7211 */ /* 0x000fc600030f16ff */
[----:B------:R3:W-:Y:S01]  /*fd30*/  @P4 STG.E desc[UR42][R8.64], R62 ;  /* 0x0000003e08004986 */ /* 0x0007e2000c10192a */
[----:B------:R-:W-:Y:S02]  /*fd40*/  ISETP.LT.AND P1, PT, R33, UR11, !P0 ;  /* 0x0000000b21007c0c */ /* 0x000fe4000c721270 */
[C---:B-1----:R-:W-:Y:S01]  /*fd50*/  LEA R2, P6, R15.reuse, R97, 0x2 ;  /* 0x000000610f027211 */ /* 0x042fe200078c10ff */
[----:B------:R-:W4:Y:S03]  /*fd60*/  LDL.LU R33, [R1+0x118] ;  /* 0x0001180001217983 */ /* 0x000f260000300800 */
[----:B------:R-:W-:Y:S01]  /*fd70*/  LEA.HI.X.SX32 R3, R15, R98, 0x2, P6 ;  /* 0x000000620f037211 */ /* 0x000fe200030f16ff */
[----:B------:R1:W-:Y:S01]  /*fd80*/  @P5 STG.E desc[UR42][R12.64], R63 ;  /* 0x0000003f0c005986 */ /* 0x0003e2000c10192a */
[----:B------:R-:W-:Y:S02]  /*fd90*/  ISETP.LT.AND P4, PT, R32, UR11, !P0 ;  /* 0x0000000b20007c0c */ /* 0x000fe4000c781270 */
[----:B------:R-:W-:Y:S01]  /*fda0*/  ISETP.LT.AND P5, PT, R27, UR11, !P0 ;  /* 0x0000000b1b007c0c */ /* 0x000fe2000c7a1270 */
[----:B------:R-:W4:Y:S04]  /*fdb0*/  LDL.LU R32, [R1+0x114] ;  /* 0x0001140001207983 */ /* 0x000f280000300800 */
[----:B------:R1:W-:Y:S04]  /*fdc0*/  @P3 STG.E desc[UR42][R10.64], R4 ;  /* 0x000000040a003986 */ /* 0x0003e8000c10192a */
[----:B------:R-:W4:Y:S04]  /*fdd0*/  LDL.LU R27, [R1+0x110] ;  /* 0x00011000011b7983 */ /* 0x000f280000300800 */
[----:B------:R1:W-:Y:S01]  /*fde0*/  @P2 STG.E desc[UR42][R2.64], R5 ;  /* 0x0000000502002986 */ /* 0x0003e2000c10192a */
[----:B-----5:R-:W-:-:S03]  /*fdf0*/  ISETP.LT.AND P3, PT, R26, UR11, !P0 ;  /* 0x0000000b1a007c0c */ /* 0x020fc6000c761270 */
[----:B------:R-:W5:Y:S01]  /*fe00*/  LDL.LU R26, [R1+0x10c] ;  /* 0x00010c00011a7983 */ /* 0x000f620000300800 */
[----:B------:R-:W-:-:S03]  /*fe10*/  ISETP.LT.AND P2, PT, R14, UR11, !P0 ;  /* 0x0000000b0e007c0c */ /* 0x000fc6000c741270 */
[----:B------:R-:W4:Y:S01]  /*fe20*/  LDL.LU R14, [R1+0x108] ;  /* 0x00010800010e7983 */ /* 0x000f220000300800 */
[----:B------:R-:W-:-:S04]  /*fe30*/  IMAD R25, R96, 0x2, R15 ;  /* 0x0000000260197824 */ /* 0x000fc800078e020f */
[----:B------:R-:W-:Y:S01]  /*fe40*/  IMAD R15, R96, 0x2, R25 ;  /* 0x00000002600f7824 */ /* 0x000fe200078e0219 */
[----:B---3--:R-:W-:-:S04]  /*fe50*/  LEA R8, P6, R25, R97, 0x2 ;  /* 0x0000006119087211 */ /* 0x008fc800078c10ff */
[----:B------:R-:W-:Y:S01]  /*fe60*/  LEA.HI.X.SX32 R9, R25, R98, 0x2, P6 ;  /* 0x0000006219097211 */ /* 0x000fe200030f16ff */
[----:B------:R-:W-:Y:S01]  /*fe70*/  IMAD R25, R96, 0x2, R15 ;  /* 0x0000000260197824 */ /* 0x000fe200078e020f */
[----:B-1----:R-:W-:-:S04]  /*fe80*/  LEA R12, P6, R15, R97, 0x2 ;  /* 0x000000610f0c7211 */ /* 0x002fc800078c10ff */
[----:B------:R-:W-:Y:S01]  /*fe90*/  LEA.HI.X.SX32 R13, R15, R98, 0x2, P6 ;  /* 0x000000620f0d7211 */ /* 0x000fe200030f16ff */
[----:B------:R-:W-:Y:S01]  /*fea0*/  IMAD R15, R96, 0x2, R25 ;  /* 0x00000002600f7824 */ /* 0x000fe200078e0219 */
[----:B------:R-:W-:-:S03]  /*feb0*/  LEA R10, P6, R25, R97, 0x2 ;  /* 0x00000061190a7211 */ /* 0x000fc600078c10ff */
[----:B------:R-:W-:Y:S01]  /*fec0*/  IMAD R5, R96, 0x2, R15 ;  /* 0x0000000260057824 */ /* 0x000fe200078e020f */
[-C--:B------:R-:W-:Y:S02]  /*fed0*/  LEA.HI.X.SX32 R11, R25, R98.reuse, 0x2, P6 ;  /* 0x00000062190b7211 */ /* 0x080fe400030f16ff */
[CC--:B------:R-:W-:Y:S01]  /*fee0*/  LEA R2, P6, R15.reuse, R97.reuse, 0x2 ;  /* 0x000000610f027211 */ /* 0x0c0fe200078c10ff */
[----:B------:R1:W-:Y:S03]  /*fef0*/  @P1 STG.E desc[UR42][R8.64], R6 ;  /* 0x0000000608001986 */ /* 0x0003e6000c10192a */
[----:B------:R-:W-:Y:S02]  /*ff00*/  LEA.HI.X.SX32 R3, R15, R98, 0x2, P6 ;  /* 0x000000620f037211 */ /* 0x000fe400030f16ff */
[----:B------:R-:W-:Y:S02]  /*ff10*/  LEA R4, P6, R5, R97, 0x2 ;  /* 0x0000006105047211 */ /* 0x000fe400078c10ff */
[----:B--2---:R-:W-:-:S02]  /*ff20*/  ISETP.LT.AND P1, PT, R24, UR11, !P0 ;  /* 0x0000000b18007c0c */ /* 0x004fc4000c721270 */
[----:B------:R-:W2:Y:S01]  /*ff30*/  LDL.LU R24, [R1+0x104] ;  /* 0x0001040001187983 */ /* 0x000ea20000300800 */
[----:B-1----:R-:W-:Y:S01]  /*ff40*/  IMAD R9, R96, 0x2, R5 ;  /* 0x0000000260097824 */ /* 0x002fe200078e0205 */
[-C--:B------:R-:W-:Y:S02]  /*ff50*/  LEA.HI.X.SX32 R5, R5, R98.reuse, 0x2, P6 ;  /* 0x0000006205057211 */ /* 0x080fe400030f16ff */
[----:B------:R1:W-:Y:S02]  /*ff60*/  @P4 STG.E desc[UR42][R12.64], R7 ;  /* 0x000000070c004986 */ /* 0x0003e4000c10192a */
[C---:B------:R-:W-:Y:S02]  /*ff70*/  LEA R6, P6, R9.reuse, R97, 0x2 ;  /* 0x0000006109067211 */ /* 0x040fe400078c10ff */
[----:B------:R3:W-:Y:S04]  /*ff80*/  @P5 STG.E desc[UR42][R10.64], R16 ;  /* 0x000000100a005986 */ /* 0x0007e8000c10192a */
[----:B------:R3:W-:Y:S04]  /*ff90*/  @P3 STG.E desc[UR42][R2.64], R17 ;  /* 0x0000001102003986 */ /* 0x0007e8000c10192a */
[----:B-1----:R-:W2:Y:S01]  /*ffa0*/  LDL.LU R12, [R1+0x100] ;  /* 0x00010000010c7983 */ /* 0x002ea20000300800 */
[----:B------:R-:W-:-:S03]  /*ffb0*/  LEA.HI.X.SX32 R7, R9, R98, 0x2, P6 ;  /* 0x0000006209077211 */ /* 0x000fc600030f16ff */
[----:B---3--:R-:W3:Y:S04]  /*ffc0*/  LDL.LU R10, [R1+0xfc] ;  /* 0x0000fc00010a7983 */ /* 0x008ee80000300800 */
[----:B------:R1:W-:Y:S04]  /*ffd0*/  @P2 STG.E desc[UR42][R4.64], R18 ;  /* 0x0000001204002986 */ /* 0x0003e8000c10192a */
[----:B------:R-:W3:Y:S04]  /*ffe0*/  LDL.LU R17, [R1+0xf8] ;  /* 0x0000f80001117983 */ /* 0x000ee80000300800 */
[----:B------:R1:W-:Y:S04]  /*fff0*/  @P1 STG.E desc[UR42][R6.64], R19 ;  /* 0x0000001306001986 */ /* 0x0003e8000c10192a */
[----:B------:R-:W3:Y:S01]  /*10000*/  LDL.LU R16, [R1+0xf4] ;  /* 0x0000f40001107983 */ /* 0x000ee20000300800 */
[----:B----4-:R-:W-:-:S03]  /*10010*/  ISETP.LT.AND P1, PT, R14, UR11, !P0 ;  /* 0x0000000b0e007c0c */ /* 0x010fc6000c721270 */
[----:B------:R-:W4:Y:S01]  /*10020*/  LDL.LU R14, [R1+0xf0] ;  /* 0x0000f000010e7983 */ /* 0x000f220000300800 */
[----:B------:R-:W-:Y:S01]  /*10030*/  IMAD R13, R96, 0x2, R9 ;  /* 0x00000002600d7824 */ /* 0x000fe200078e0209 */
[----:B------:R-:W-:Y:S02]  /*10040*/  ISETP.LT.AND P4, PT, R33, UR11, !P0 ;  /* 0x0000000b21007c0c */ /* 0x000fe4000c781270 */
[----:B------:R-:W-:Y:S01]  /*10050*/  ISETP.LT.AND P5, PT, R32, UR11, !P0 ;  /* 0x0000000b20007c0c */ /* 0x000fe2000c7a1270 */
[C---:B------:R-:W-:Y:S01]  /*10060*/  IMAD R11, R96.reuse, 0x2, R13 ;  /* 0x00000002600b7824 */ /* 0x040fe200078e020d */
[CC--:B------:R-:W-:Y:S01]  /*10070*/  LEA R8, P6, R13.reuse, R97.reuse, 0x2 ;  /* 0x000000610d087211 */ /* 0x0c0fe200078c10ff */
[----:B------:R-:W4:Y:S03]  /*10080*/  LDL.LU R15, [R1+0xec] ;  /* 0x0000ec00010f7983 */ /* 0x000f260000300800 */
[----:B------:R-:W-:Y:S01]  /*10090*/  LEA.HI.X.SX32 R9, R13, R98, 0x2, P6 ;  /* 0x000000620d097211 */ /* 0x000fe200030f16ff */
[----:B------:R-:W-:Y:S01]  /*100a0*/  IMAD R13, R96, 0x2, R11 ;  /* 0x00000002600d7824 */ /* 0x000fe200078e020b */
[----:B------:R-:W-:-:S04]  /*100b0*/  LEA R2, P6, R11, R97, 0x2 ;  /* 0x000000610b027211 */ /* 0x000fc800078c10ff */
[-C--:B------:R-:W-:Y:S01]  /*100c0*/  LEA.HI.X.SX32 R3, R11, R98.reuse, 0x2, P6 ;  /* 0x000000620b037211 */ /* 0x080fe200030f16ff */
[C---:B------:R-:W-:Y:S01]  /*100d0*/  IMAD R11, R96.reuse, 0x2, R13 ;  /* 0x00000002600b7824 */ /* 0x040fe200078e020d */
[-C--:B-1----:R-:W-:Y:S02]  /*100e0*/  LEA R4, P6, R13, R97.reuse, 0x2 ;  /* 0x000000610d047211 */ /* 0x082fe400078c10ff */
[----:B------:R-:W-:Y:S02]  /*100f0*/  ISETP.LT.AND P3, PT, R27, UR11, !P0 ;  /* 0x0000000b1b007c0c */ /* 0x000fe4000c761270 */
[----:B------:R-:W-:Y:S01]  /*10100*/  LEA.HI.X.SX32 R5, R13, R98, 0x2, P6 ;  /* 0x000000620d057211 */ /* 0x000fe200030f16ff */
[----:B------:R-:W-:Y:S01]  /*10110*/  IMAD R13, R96, 0x2, R11 ;  /* 0x00000002600d7824 */ /* 0x000fe200078e020b */
[----:B------:R-:W-:Y:S01]  /*10120*/  LEA R6, P6, R11, R97, 0x2 ;  /* 0x000000610b067211 */ /* 0x000fe200078c10ff */
[----:B------:R1:W-:Y:S01]  /*10130*/  @P4 STG.E desc[UR42][R8.64], R20 ;  /* 0x0000001408004986 */ /* 0x0003e2000c10192a */
[----:B-----5:R-:W-:-:S02]  /*10140*/  ISETP.LT.AND P2, PT, R26, UR11, !P0 ;  /* 0x0000000b1a007c0c */ /* 0x020fc4000c741270 */
[----:B------:R-:W-:Y:S01]  /*10150*/  LEA.HI.X.SX32 R7, R11, R98, 0x2, P6 ;  /* 0x000000620b077211 */ /* 0x000fe200030f16ff */
[----:B------:R-:W-:Y:S01]  /*10160*/  IMAD R11, R96, 0x2, R13 ;  /* 0x00000002600b7824 */ /* 0x000fe200078e020d */
[----:B--2---:R-:W-:Y:S01]  /*10170*/  ISETP.LT.AND P4, PT, R24, UR11, !P0 ;  /* 0x0000000b18007c0c */ /* 0x004fe2000c781270 */
[----:B------:R2:W-:Y:S01]  /*10180*/  @P5 STG.E desc[UR42][R2.64], R21 ;  /* 0x0000001502005986 */ /* 0x0005e2000c10192a */
[----:B-1----:R-:W-:-:S03]  /*10190*/  LEA R8, P6, R13, R97, 0x2 ;  /* 0x000000610d087211 */ /* 0x002fc600078c10ff */
[----:B------:R1:W-:Y:S01]  /*101a0*/  @P3 STG.E desc[UR42][R4.64], R22 ;  /* 0x0000001604003986 */ /* 0x0003e2000c10192a */
[-C--:B------:R-:W-:Y:S02]  /*101b0*/  LEA.HI.X.SX32 R9, R13, R98.reuse, 0x2, P6 ;  /* 0x000000620d097211 */ /* 0x080fe400030f16ff */
[C---:B--2---:R-:W-:Y:S02]  /*101c0*/  LEA R2, P6, R11.reuse, R97, 0x2 ;  /* 0x000000610b027211 */ /* 0x044fe400078c10ff */
[----:B------:R-:W-:Y:S02]  /*101d0*/  ISETP.LT.AND P5, PT, R12, UR11, !P0 ;  /* 0x0000000b0c007c0c */ /* 0x000fe4000c7a1270 */
[----:B------:R-:W2:Y:S01]  /*101e0*/  LDL.LU R12, [R1+0xe8] ;  /* 0x0000e800010c7983 */ /* 0x000ea20000300800 */
[----:B------:R-:W-:Y:S02]  /*101f0*/  LEA.HI.X.SX32 R3, R11, R98, 0x2, P6 ;  /* 0x000000620b037211 */ /* 0x000fe400030f16ff */
[----:B---3--:R-:W-:-:S02]  /*10200*/  ISETP.LT.AND P3, PT, R10, UR11, !P0 ;  /* 0x0000000b0a007c0c */ /* 0x008fc4000c761270 */
[----:B------:R-:W3:Y:S04]  /*10210*/  LDL.LU R10, [R1+0xe4] ;  /* 0x0000e400010a7983 */ /* 0x000ee80000300800 */
[----:B------:R5:W-:Y:S01]  /*10220*/  @P2 STG.E desc[UR42][R6.64], R23 ;  /* 0x0000001706002986 */ /* 0x000be2000c10192a */
[----:B------:R-:W-:-:S03]  /*10230*/  ISETP.LT.AND P2, PT, R17, UR11, !P0 ;  /* 0x0000000b11007c0c */ /* 0x000fc6000c741270 */
[----:B------:R1:W-:Y:S04]  /*10240*/  @P1 STG.E desc[UR42][R8.64], R28 ;  /* 0x0000001c08001986 */ /* 0x0003e8000c10192a */
[----:B------:R-:W3:Y:S01]  /*10250*/  LDL.LU R17, [R1+0xe0] ;  /* 0x0000e00001117983 */ /* 0x000ee20000300800 */
[----:B------:R-:W-:-:S03]  /*10260*/  ISETP.LT.AND P1, PT, R16, UR11, !P0 ;  /* 0x0000000b10007c0c */ /* 0x000fc6000c721270 */
[----:B------:R1:W-:Y:S04]  /*10270*/  @P4 STG.E desc[UR42][R2.64], R29 ;  /* 0x0000001d02004986 */ /* 0x0003e8000c10192a */
[----:B------:R-:W3:Y:S01]  /*10280*/  LDL.LU R16, [R1+0xdc] ;  /* 0x0000dc0001107983 */ /* 0x000ee20000300800 */
[----:B------:R-:W-:-:S03]  /*10290*/  IMAD R13, R96, 0x2, R11 ;  /* 0x00000002600d7824 */ /* 0x000fc600078e020b */
[----:B------:R-:W1:Y:S01]  /*102a0*/  LDS.128 R20, [R0+UR33+0x800] ;  /* 0x0008002100147984 */ /* 0x000e620008000c00 */
[----:B----4-:R-:W-:-:S03]  /*102b0*/  ISETP.LT.AND P4, PT, R14, UR11, !P0 ;  /* 0x0000000b0e007c0c */ /* 0x010fc6000c781270 */
[----:B------:R-:W4:Y:S01]  /*102c0*/  LDL.LU R14, [R1+0xd8] ;  /* 0x0000d800010e7983 */ /* 0x000f220000300800 */
[----:B-1----:R-:W-:Y:S01]  /*102d0*/  LEA R4, P6, R13, R97, 0x2 ;  /* 0x000000610d047211 */ /* 0x002fe200078c10ff */
[----:B------:R-:W-:-:S03]  /*102e0*/  IMAD R11, R96, 0x2, R13 ;  /* 0x00000002600b7824 */ /* 0x000fc600078e020d */
[----:B------:R-:W-:Y:S01]  /*102f0*/  LEA.HI.X.SX32 R5, R13, R98, 0x2, P6 ;  /* 0x000000620d057211 */ /* 0x000fe200030f16ff */
[----:B------:R-:W-:Y:S01]  /*10300*/  IMAD R13, R96, 0x2, R11 ;  /* 0x00000002600d7824 */ /* 0x000fe200078e020b */
[----:B-----5:R-:W-:-:S04]  /*10310*/  LEA R6, P6, R11, R97, 0x2 ;  /* 0x000000610b067211 */ /* 0x020fc800078c10ff */
[-C--:B------:R-:W-:Y:S01]  /*10320*/  LEA.HI.X.SX32 R7, R11, R98.reuse, 0x2, P6 ;  /* 0x000000620b077211 */ /* 0x080fe200030f16ff */
[C---:B------:R-:W-:Y:S01]  /*10330*/  IMAD R11, R96.reuse, 0x2, R13 ;  /* 0x00000002600b7824 */ /* 0x040fe200078e020d */
[-C--:B------:R-:W-:Y:S01]  /*10340*/  LEA R8, P6, R13, R97.reuse, 0x2 ;  /* 0x000000610d087211 */ /* 0x080fe200078c10ff */
[----:B------:R1:W-:Y:S01]  /*10350*/  @P5 STG.E desc[UR42][R4.64], R30 ;  /* 0x0000001e04005986 */ /* 0x0003e2000c10192a */
[----:B------:R-:W-:Y:S02]  /*10360*/  ISETP.LT.AND P5, PT, R15, UR11, !P0 ;  /* 0x0000000b0f007c0c */ /* 0x000fe4000c7a1270 */
[-C--:B------:R-:W-:Y:S01]  /*10370*/  LEA.HI.X.SX32 R9, R13, R98.reuse, 0x2, P6 ;  /* 0x000000620d097211 */ /* 0x080fe200030f16ff */
[C---:B------:R-:W-:Y:S01]  /*10380*/  IMAD R13, R96.reuse, 0x2, R11 ;  /* 0x00000002600d7824 */ /* 0x040fe200078e020b */
[CC--:B------:R-:W-:Y:S01]  /*10390*/  LEA R2, P6, R11.reuse, R97.reuse, 0x2 ;  /* 0x000000610b027211 */ /* 0x0c0fe200078c10ff */
[----:B------:R-:W5:Y:S03]  /*103a0*/  LDL.LU R15, [R1+0xd4] ;  /* 0x0000d400010f7983 */ /* 0x000f660000300800 */
[-C--:B------:R-:W-:Y:S01]  /*103b0*/  LEA.HI.X.SX32 R3, R11, R98.reuse, 0x2, P6 ;  /* 0x000000620b037211 */ /* 0x080fe200030f16ff */
[----:B------:R-:W-:Y:S01]  /*103c0*/  IMAD R11, R96, 0x2, R13 ;  /* 0x00000002600b7824 */ /* 0x000fe200078e020d */
[CC--:B-1----:R-:W-:Y:S01]  /*103d0*/  LEA R4, P6, R13.reuse, R97.reuse, 0x2 ;  /* 0x000000610d047211 */ /* 0x0c2fe200078c10ff */
[----:B------:R1:W-:Y:S03]  /*103e0*/  @P3 STG.E desc[UR42][R6.64], R31 ;  /* 0x0000001f06003986 */ /* 0x0003e6000c10192a */
[----:B------:R-:W-:Y:S01]  /*103f0*/  LEA.HI.X.SX32 R5, R13, R98, 0x2, P6 ;  /* 0x000000620d057211 */ /* 0x000fe200030f16ff */
[----:B------:R2:W-:Y:S01]  /*10400*/  @P2 STG.E desc[UR42][R8.64], R36 ;  /* 0x0000002408002986 */ /* 0x0005e2000c10192a */
[----:B-1----:R-:W-:-:S03]  /*10410*/  LEA R6, P6, R11, R97, 0x2 ;  /* 0x000000610b067211 */ /* 0x002fc600078c10ff */
[----:B------:R1:W-:Y:S01]  /*10420*/  @P1 STG.E desc[UR42][R2.64], R37 ;  /* 0x0000002502001986 */ /* 0x0003e2000c10192a */
[----:B------:R-:W-:Y:S02]  /*10430*/  LEA.HI.X.SX32 R7, R11, R98, 0x2, P6 ;  /* 0x000000620b077211 */ /* 0x000fe400030f16ff */
[----:B--2---:R-:W-:Y:S02]  /*10440*/  ISETP.LT.AND P3, PT, R12, UR11, !P0 ;  /* 0x0000000b0c007c0c */ /* 0x004fe4000c761270 */
[----:B------:R-:W2:Y:S01]  /*10450*/  LDL.LU R12, [R1+0xd0] ;  /* 0x0000d000010c7983 */ /* 0x000ea20000300800 */
[----:B---3--:R-:W-:-:S03]  /*10460*/  ISETP.LT.AND P2, PT, R10, UR11, !P0 ;  /* 0x0000000b0a007c0c */ /* 0x008fc6000c741270 */
[----:B------:R-:W3:Y:S04]  /*10470*/  LDL.LU R10, [R1+0xcc] ;  /* 0x0000cc00010a7983 */ /* 0x000ee80000300800 */
[----:B------:R1:W-:Y:S04]  /*10480*/  @P4 STG.E desc[UR42][R4.64], R38 ;  /* 0x0000002604004986 */ /* 0x0003e8000c10192a */
[----:B------:R1:W-:Y:S01]  /*10490*/  @P5 STG.E desc[UR42][R6.64], R39 ;  /* 0x0000002706005986 */ /* 0x0003e2000c10192a */
[----:B------:R-:W-:-:S03]  /*104a0*/  ISETP.LT.AND P1, PT, R17, UR11, !P0 ;  /* 0x0000000b11007c0c */ /* 0x000fc6000c721270 */
[----:B------:R-:W3:Y:S01]  /*104b0*/  LDL.LU R17, [R1+0xc8] ;  /* 0x0000c80001117983 */ /* 0x000ee20000300800 */
[----:B------:R-:W-:-:S03]  /*104c0*/  ISETP.LT.AND P4, PT, R16, UR11, !P0 ;  /* 0x0000000b10007c0c */ /* 0x000fc6000c781270 */
[----:B------:R-:W3:Y:S01]  /*104d0*/  LDL.LU R16, [R1+0xc4] ;  /* 0x0000c40001107983 */ /* 0x000ee20000300800 */
[----:B----4-:R-:W-:-:S03]  /*104e0*/  ISETP.LT.AND P5, PT, R14, UR11, !P0 ;  /* 0x0000000b0e007c0c */ /* 0x010fc6000c7a1270 */
[----:B------:R-:W4:Y:S01]  /*104f0*/  LDL.LU R14, [R1+0xc0] ;  /* 0x0000c000010e7983 */ /* 0x000f220000300800 */
[----:B------:R-:W-:-:S04]  /*10500*/  IMAD R13, R96, 0x2, R11 ;  /* 0x00000002600d7824 */ /* 0x000fc800078e020b */
[----:B------:R-:W-:Y:S01]  /*10510*/  IMAD R11, R96, 0x2, R13 ;  /* 0x00000002600b7824 */ /* 0x000fe200078e020d */
[----:B------:R-:W-:-:S04]  /*10520*/  LEA R8, P6, R13, R97, 0x2 ;  /* 0x000000610d087211 */ /* 0x000fc800078c10ff */
[----:B------:R-:W-:Y:S01]  /*10530*/  LEA.HI.X.SX32 R9, R13, R98, 0x2, P6 ;  /* 0x000000620d097211 */ /* 0x000fe200030f16ff */
[----:B------:R-:W-:Y:S01]  /*10540*/  IMAD R13, R96, 0x2, R11 ;  /* 0x00000002600d7824 */ /* 0x000fe200078e020b */
[----:B-1----:R-:W-:-:S04]  /*10550*/  LEA R2, P6, R11, R97, 0x2 ;  /* 0x000000610b027211 */ /* 0x002fc800078c10ff */
[-C--:B------:R-:W-:Y:S01]  /*10560*/  LEA.HI.X.SX32 R3, R11, R98.reuse, 0x2, P6 ;  /* 0x000000620b037211 */ /* 0x080fe200030f16ff */
[C---:B------:R-:W-:Y:S01]  /*10570*/  IMAD R11, R96.reuse, 0x2, R13 ;  /* 0x00000002600b7824 */ /* 0x040fe200078e020d */
[-C--:B------:R-:W-:Y:S01]  /*10580*/  LEA R4, P6, R13, R97.reuse, 0x2 ;  /* 0x000000610d047211 */ /* 0x080fe200078c10ff */
[----:B------:R1:W-:Y:S01]  /*10590*/  @P3 STG.E desc[UR42][R8.64], R44 ;  /* 0x0000002c08003986 */ /* 0x0003e2000c10192a */
[----:B-----5:R-:W-:Y:S02]  /*105a0*/  ISETP.LT.AND P3, PT, R15, UR11, !P0 ;  /* 0x0000000b0f007c0c */ /* 0x020fe4000c761270 */
        /* <DEDUP_REMOVED lines=10> */
[----:B-1----:R-:W-:-:S02]  /*10650*/  LEA R2, P6, R11, R97, 0x2 ;  /* 0x000000610b027211 */ /* 0x002fc400078c10ff */
[----:B--2---:R-:W-:Y:S02]  /*10660*/  ISETP.LT.AND P2, PT, R12, UR11, !P0 ;  /* 0x0000000b0c007c0c */ /* 0x004fe4000c741270 */
[----:B------:R-:W2:Y:S01]  /*10670*/  LDL.LU R12, [R1+0xb8] ;  /* 0x0000b800010c7983 */ /* 0x000ea20000300800 */
[----:B------:R-:W-:Y:S02]  /*10680*/  LEA.HI.X.SX32 R3, R11, R98, 0x2, P6 ;  /* 0x000000620b037211 */ /* 0x000fe400030f16ff */
[----:B---3--:R-:W-:Y:S02]  /*10690*/  ISETP.LT.AND P1, PT, R10, UR11, !P0 ;  /* 0x0000000b0a007c0c */ /* 0x008fe4000c721270 */
[----:B------:R-:W3:Y:S04]  /*106a0*/  LDL.LU R10, [R1+0xb4] ;  /* 0x0000b400010a7983 */ /* 0x000ee80000300800 */
[----:B------:R1:W-:Y:S04]  /*106b0*/  @P4 STG.E desc[UR42][R6.64], R47 ;  /* 0x0000002f06004986 */ /* 0x0003e8000c10192a */
[----:B------:R1:W-:Y:S04]  /*106c0*/  @P5 STG.E desc[UR42][R8.64], R52 ;  /* 0x0000003408005986 */ /* 0x0003e8000c10192a */
[----:B------:R1:W-:Y:S01]  /*106d0*/  @P3 STG.E desc[UR42][R2.64], R53 ;  /* 0x0000003502003986 */ /* 0x0003e2000c10192a */
        /* <DEDUP_REMOVED lines=12> */
[-C--:B------:R-:W-:Y:S02]  /*107a0*/  LEA R8, P6, R13, R97.reuse, 0x2 ;  /* 0x000000610d087211 */ /* 0x080fe400078c10ff */
[----:B------:R-:W-:Y:S02]  /*107b0*/  ISETP.LT.AND P4, PT, R17, UR11, !P0 ;  /* 0x0000000b11007c0c */ /* 0x000fe4000c781270 */
[-C--:B------:R-:W-:Y:S01]  /*107c0*/  LEA.HI.X.SX32 R9, R13, R98.reuse, 0x2, P6 ;  /* 0x000000620d097211 */ /* 0x080fe200030f16ff */
[C---:B------:R-:W-:Y:S01]  /*107d0*/  IMAD R13, R96.reuse, 0x2, R11 ;  /* 0x00000002600d7824 */ /* 0x040fe200078e020b */
[----:B------:R1:W-:Y:S01]  /*107e0*/  @P2 STG.E desc[UR42][R4.64], R54 ;  /* 0x0000003604002986 */ /* 0x0003e2000c10192a */
[----:B------:R-:W-:Y:S02]  /*107f0*/  LEA R2, P6, R11, R97, 0x2 ;  /* 0x000000610b027211 */ /* 0x000fe400078c10ff */
[----:B-----5:R-:W-:Y:S01]  /*10800*/  ISETP.LT.AND P2, PT, R15, UR11, !P0 ;  /* 0x0000000b0f007c0c */ /* 0x020fe2000c741270 */
[C---:B------:R-:W-:Y:S01]  /*10810*/  IMAD R15, R96.reuse, 0x2, R13 ;  /* 0x00000002600f7824 */ /* 0x040fe200078e020d */
[----:B------:R-:W-:Y:S01]  /*10820*/  LEA.HI.X.SX32 R3, R11, R98, 0x2, P6 ;  /* 0x000000620b037211 */ /* 0x000fe200030f16ff */
[----:B------:R5:W-:Y:S02]  /*10830*/  @P1 STG.E desc[UR42][R6.64], R55 ;  /* 0x0000003706001986 */ /* 0x000be4000c10192a */
[----:B------:R-:W-:-:S02]  /*10840*/  IMAD R11, R96, 0x2, R15 ;  /* 0x00000002600b7824 */ /* 0x000fc400078e020f */
[----:B------:R2:W-:Y:S01]  /*10850*/  @P4 STG.E desc[UR42][R8.64], R64 ;  /* 0x0000004008004986 */ /* 0x0005e2000c10192a */
[-C--:B-1----:R-:W-:Y:S01]  /*10860*/  LEA R4, P6, R13, R97.reuse, 0x2 ;  /* 0x000000610d047211 */ /* 0x082fe200078c10ff */
[C---:B------:R-:W-:Y:S02]  /*10870*/  IMAD R17, R96.reuse, 0x2, R11 ;  /* 0x0000000260117824 */ /* 0x040fe400078e020b */
[----:B------:R1:W-:Y:S01]  /*10880*/  @P5 STG.E desc[UR42][R2.64], R65 ;  /* 0x0000004102005986 */ /* 0x0003e2000c10192a */
[-C--:B-----5:R-:W-:Y:S02]  /*10890*/  LEA R6, P5, R15, R97.reuse, 0x2 ;  /* 0x000000610f067211 */ /* 0x0a0fe400078a10ff */
[-C--:B------:R-:W-:Y:S01]  /*108a0*/  LEA.HI.X.SX32 R5, R13, R98.reuse, 0x2, P6 ;  /* 0x000000620d057211 */ /* 0x080fe200030f16ff */
[----:B------:R-:W-:Y:S01]  /*108b0*/  IMAD R13, R96, 0x2, R17 ;  /* 0x00000002600d7824 */ /* 0x000fe200078e0211 */
[----:B------:R-:W-:Y:S02]  /*108c0*/  LEA.HI.X.SX32 R7, R15, R98, 0x2, P5 ;  /* 0x000000620f077211 */ /* 0x000fe400028f16ff */
[----:B--2---:R-:W-:-:S02]  /*108d0*/  LEA R8, P5, R17, R97, 0x2 ;  /* 0x0000006111087211 */ /* 0x004fc400078a10ff */
[----:B------:R-:W-:Y:S02]  /*108e0*/  ISETP.LT.AND P1, PT, R12, UR11, !P0 ;  /* 0x0000000b0c007c0c */ /* 0x000fe4000c721270 */
[----:B---3--:R-:W-:Y:S02]  /*108f0*/  ISETP.LT.AND P4, PT, R10, UR11, !P0 ;  /* 0x0000000b0a007c0c */ /* 0x008fe4000c781270 */
[-C--:B------:R-:W-:Y:S01]  /*10900*/  LEA R10, P6, R11, R97.reuse, 0x2 ;  /* 0x000000610b0a7211 */ /* 0x080fe200078c10ff */
[----:B------:R-:W-:Y:S01]  /*10910*/  IMAD R96, R96, 0x2, R13 ;  /* 0x0000000260607824 */ /* 0x000fe200078e020d */
[-C--:B------:R-:W-:Y:S02]  /*10920*/  LEA.HI.X.SX32 R9, R17, R98.reuse, 0x2, P5 ;  /* 0x0000006211097211 */ /* 0x080fe400028f16ff */
[----:B------:R-:W-:Y:S02]  /*10930*/  LEA.HI.X.SX32 R11, R11, R98, 0x2, P6 ;  /* 0x000000620b0b7211 */ /* 0x000fe400030f16ff */
[----:B------:R-:W-:-:S04]  /*10940*/  LEA R12, P6, R13, R97, 0x2 ;  /* 0x000000610d0c7211 */ /* 0x000fc800078c10ff */
[-C--:B------:R-:W-:Y:S02]  /*10950*/  LEA.HI.X.SX32 R13, R13, R98.reuse, 0x2, P6 ;  /* 0x000000620d0d7211 */ /* 0x080fe400030f16ff */
[----:B-1----:R-:W-:Y:S02]  /*10960*/  LEA R2, P6, R96, R97, 0x2 ;  /* 0x0000006160027211 */ /* 0x002fe400078c10ff */
[----:B------:R-:W-:Y:S01]  /*10970*/  ISETP.LT.AND P5, PT, R16, UR11, !P0 ;  /* 0x0000000b10007c0c */ /* 0x000fe2000c7a1270 */
[----:B------:R1:W-:Y:S01]  /*10980*/  @P3 STG.E desc[UR42][R4.64], R66 ;  /* 0x0000004204003986 */ /* 0x0003e2000c10192a */
[----:B------:R-:W-:-:S03]  /*10990*/  LEA.HI.X.SX32 R3, R96, R98, 0x2, P6 ;  /* 0x0000006260037211 */ /* 0x000fc600030f16ff */
[----:B------:R1:W-:Y:S04]  /*109a0*/  @P2 STG.E desc[UR42][R6.64], R67 ;  /* 0x0000004306002986 */ /* 0x0003e8000c10192a */
[----:B------:R1:W-:Y:S04]  /*109b0*/  @P1 STG.E desc[UR42][R10.64], R20 ;  /* 0x000000140a001986 */ /* 0x0003e8000c10192a */
[----:B------:R1:W-:Y:S04]  /*109c0*/  @P4 STG.E desc[UR42][R8.64], R21 ;  /* 0x0000001508004986 */ /* 0x0003e8000c10192a */
[----:B------:R1:W-:Y:S01]  /*109d0*/  @P5 STG.E desc[UR42][R12.64], R22 ;  /* 0x000000160c005986 */ /* 0x0003e2000c10192a */
[----:B----4-:R-:W-:-:S13]  /*109e0*/  ISETP.LT.AND P0, PT, R14, UR11, !P0 ;  /* 0x0000000b0e007c0c */ /* 0x010fda000c701270 */
[----:B------:R1:W-:Y:S01]  /*109f0*/  @P0 STG.E desc[UR42][R2.64], R23 ;  /* 0x0000001702000986 */ /* 0x0003e2000c10192a */
[----:B------:R-:W-:Y:S06]  /*10a00*/  BAR.SYNC.DEFER_BLOCKING 0x0 ;  /* 0x0000000000007b1d */ /* 0x000fec0000010000 */
[----:B------:R-:W-:Y:S05]  /*10a10*/  BRA.U UP0, `(.L_x_13) ;  /* 0x0000000100a07547 */ /* 0x000fea000b800000 */
[----:B------:R-:W2:Y:S01]  /*10a20*/  S2UR UR5, SR_CgaCtaId ;  /* 0x00000000000579c3 */ /* 0x000ea20000008800 */
[----:B------:R-:W-:Y:S01]  /*10a30*/  NOP ;  /* 0x0000000000007918 */ /* 0x000fe20000000000 */
[----:B------:R-:W-:Y:S01]  /*10a40*/  UMOV UR4, 0x50 ;  /* 0x0000005000047882 */ /* 0x000fe20000000000 */
[----:B------:R-:W-:Y:S02]  /*10a50*/  IMAD.U32 R0, RZ, RZ, UR32 ;  /* 0x00000020ff007e24 */ /* 0x000fe4000f8e00ff */
[----:B-1----:R-:W-:Y:S02]  /*10a60*/  IMAD.MOV.U32 R3, RZ, RZ, 0xf ;  /* 0x0000000fff037424 */ /* 0x002fe400078e00ff */
[----:B------:R-:W-:Y:S01]  /*10a70*/  IMAD.MOV.U32 R7, RZ, RZ, 0x1 ;  /* 0x00000001ff077424 */ /* 0x000fe200078e00ff */
[----:B------:R-:W-:-:S04]  /*10a80*/  LOP3.LUT R0, R0, 0xffff, RZ, 0xc0, !PT ;  /* 0x0000ffff00007812 */ /* 0x000fc800078ec0ff */
[----:B------:R-:W-:-:S05]  /*10a90*/  SHF.R.U32.HI R0, RZ, 0x5, R0 ;  /* 0x00000005ff007819 */ /* 0x000fca0000011600 */
[----:B------:R-:W-:Y:S01]  /*10aa0*/  VIADD R2, R0, 0x10 ;  /* 0x0000001000027836 */ /* 0x000fe20000000000 */
[----:B------:R-:W-:Y:S01]  /*10ab0*/  SHF.L.U32 R0, R3, R0, RZ ;  /* 0x0000000003007219 */ /* 0x000fe200000006ff */
[----:B--2---:R-:W-:-:S03]  /*10ac0*/  ULEA UR6, UR5, UR4, 0x18 ;  /* 0x0000000405067291 */ /* 0x004fc6000f8ec0ff */
[----:B------:R-:W-:-:S04]  /*10ad0*/  SHF.L.U32 R3, R7, R2, RZ ;  /* 0x0000000207037219 */ /* 0x000fc800000006ff */
[----:B------:R-:W-:Y:S02]  /*10ae0*/  LOP3.LUT R0, R3, R0, RZ, 0xfc, !PT ;  /* 0x0000000003007212 */ /* 0x000fe400078efcff */
[----:B------:R-:W1:Y:S02]  /*10af0*/  LDS R5, [UR6] ;  /* 0x00000006ff057984 */ /* 0x000e640008000800 */
[C---:B------:R-:W-:Y:S02]  /*10b00*/  LOP3.LUT R2, R0.reuse, 0xffff, RZ, 0xc0, !PT ;  /* 0x0000ffff00027812 */ /* 0x040fe400078ec0ff */
[----:B-1----:R-:W-:-:S04]  /*10b10*/  LOP3.LUT R3, R0, 0xffff, R5, 0x80, !PT ;  /* 0x0000ffff00037812 */ /* 0x002fc800078e8005 */
[----:B------:R-:W-:-:S13]  /*10b20*/  ISETP.NE.AND P0, PT, R3, R2, PT ;  /* 0x000000020300720c */ /* 0x000fda0003f05270 */
[----:B------:R-:W-:Y:S05]  /*10b30*/  @P0 BRA `(.L_x_14) ;  /* 0x0000000000500947 */ /* 0x000fea0003800000 */
[----:B------:R-:W-:Y:S02]  /*10b40*/  SHF.R.U32.HI R5, RZ, 0x10, R5 ;  /* 0x00000010ff057819 */ /* 0x000fe40000011605 */
[----:B------:R-:W-:-:S04]  /*10b50*/  SHF.R.U32.HI R2, RZ, 0x10, R0 ;  /* 0x00000010ff027819 */ /* 0x000fc80000011600 */
[----:B------:R-:W-:-:S04]  /*10b60*/  LOP3.LUT R5, R5, R2, RZ, 0xc0, !PT ;  /* 0x0000000205057212 */ /* 0x000fc800078ec0ff */
[----:B------:R-:W-:-:S13]  /*10b70*/  ISETP.NE.AND P0, PT, R5, R2, PT ;  /* 0x000000020500720c */ /* 0x000fda0003f05270 */
[----:B------:R-:W-:Y:S05]  /*10b80*/  @P0 BRA `(.L_x_15) ;  /* 0x0000000000300947 */ /* 0x000fea0003800000 */
[----:B------:R-:W-:Y:S01]  /*10b90*/  R2UR UR4, R0 ;  /* 0x00000000000472ca */ /* 0x000fe200000e0000 */
[----:B------:R-:W-:Y:S01]  /*10ba0*/  VOTEU.ANY UR5, UPT, PT ;  /* 0x0000000000057886 */ /* 0x000fe200038e0100 */
[----:B------:R-:W1:Y:S01]  /*10bb0*/  S2R R0, SR_LANEID ;  /* 0x0000000000007919 */ /* 0x000e620000000000 */
[----:B------:R-:W-:-:S10]  /*10bc0*/  UFLO.U32 UR5, UR5 ;  /* 0x00000005000572bd */ /* 0x000fd400080e0000 */
[----:B------:R-:W-:-:S06]  /*10bd0*/  ULOP3.LUT UR4, URZ, UR4, URZ, 0x33, !UPT ;  /* 0x00000004ff047292 */ /* 0x000fcc000f8e33ff */
[----:B------:R-:W-:-:S04]  /*10be0*/  IMAD.U32 R2, RZ, RZ, UR4 ;  /* 0x00000004ff027e24 */ /* 0x000fc8000f8e00ff */
[----:B------:R-:W2:Y:S02]  /*10bf0*/  REDUX UR7, R2 ;  /* 0x00000000020773c4 */ /* 0x000ea40000000000 */
[----:B------:R3:W-:Y:S01]  /*10c00*/  UTCATOMSWS.AND URZ, UR4 ;  /* 0x0000000400ff79e3 */ /* 0x0007e20008000000 */
[----:B-1----:R-:W-:Y:S01]  /*10c10*/  ISETP.EQ.U32.AND P0, PT, R0, UR5, PT ;  /* 0x0000000500007c0c */ /* 0x002fe2000bf02070 */
[----:B--2---:R-:W-:-:S12]  /*10c20*/  IMAD.U32 R0, RZ, RZ, UR7 ;  /* 0x00000007ff007e24 */ /* 0x004fd8000f8e00ff */
[----:B------:R3:W-:Y:S01]  /*10c30*/  @P0 ATOMS.AND RZ, [UR6], R0 ;  /* 0x00000000ffff098c */ /* 0x0007e2000a800006 */
[----:B------:R-:W-:Y:S05]  /*10c40*/  BRA `(.L_x_13) ;  /* 0x0000000000147947 */ /* 0x000fea0003800000 */
.L_x_15:
[----:B------:R-:W-:-:S07]  /*10c50*/  MOV R2, 0x10c70 ;  /* 0x00010c7000027802 */ /* 0x000fce0000000f00 */
[----:B------:R-:W-:Y:S05]  /*10c60*/  CALL.REL.NOINC `($__internal_0_$__cuda_sm10x_tcgen05_guardrail_trap_col_being_dealloced_not_returned_by_alloc) ;  /* 0x00000000002c7944 */ /* 0x000fea0003c00000 */
[----:B------:R-:W-:Y:S05]  /*10c70*/  BRA `(.L_x_13) ;  /* 0x0000000000087947 */ /* 0x000fea0003800000 */
.L_x_14:
[----:B------:R-:W-:-:S07]  /*10c80*/  MOV R2, 0x10ca0 ;  /* 0x00010ca000027802 */ /* 0x000fce0000000f00 */
[----:B------:R-:W-:Y:S05]  /*10c90*/  CALL.REL.NOINC `($__internal_2_$__cuda_sm10x_tcgen05_guardrail_trap_unallocated_columns_being_dealloced) ;  /* 0x0000000000387944 */ /* 0x000fea0003c00000 */
.L_x_13:
[----:B------:R-:W-:Y:S01]  /*10ca0*/  NOP ;  /* 0x0000000000007918 */ /* 0x000fe20000000000 */
[----:B---3--:R-:W-:Y:S05]  /*10cb0*/  EXIT ;  /* 0x000000000000794d */ /* 0x008fea0003800000 */
.L_x_9:
[----:B------:R-:W1:Y:S02]  /*10cc0*/  SYNCS.PHASECHK.TRANS64.TRYWAIT P2, [UR40], R126 ;  /* 0x0000007eff0075a7 */ /* 0x000e640008041128 */
[----:B-1----:R-:W-:Y:S05]  /*10cd0*/  @!P2 BRA `(.L_x_9) ;  /* 0xfffffffc00f8a947 */ /* 0x002fea000383ffff */
[----:B------:R-:W-:Y:S05]  /*10ce0*/  BRA `(.L_x_16) ;  /* 0xffffffbc00247947 */ /* 0x000fea000383ffff */
.L_x_12:
[----:B------:R-:W1:Y:S02]  /*10cf0*/  SYNCS.PHASECHK.TRANS64.TRYWAIT P4, [UR30], R2 ;  /* 0x00000002ff0075a7 */ /* 0x000e64000808111e */
[----:B-1----:R-:W-:Y:S05]  /*10d00*/  @!P4 BRA `(.L_x_12) ;  /* 0xfffffffc00f8c947 */ /* 0x002fea000383ffff */
[----:B------:R-:W-:Y:S05]  /*10d10*/  BRA `(.L_x_11) ;  /* 0xffffffdc00607947 */ /* 0x000fea000383ffff */
        .weak           $__internal_0_$__cuda_sm10x_tcgen05_guardrail_trap_col_being_dealloced_not_returned_by_alloc
        .type           $__internal_0_$__cuda_sm10x_tcgen05_guardrail_trap_col_being_dealloced_not_returned_by_alloc,@function
        .size           $__internal_0_$__cuda_sm10x_tcgen05_guardrail_trap_col_being_dealloced_not_returned_by_alloc,($__internal_1_$__cuda_sm10x_tcgen05_guardrail_trap_phase_invalid_during_alloc - $__internal_0_$__cuda_sm10x_tcgen05_guardrail_trap_col_being_dealloced_not_returned_by_alloc)
$__internal_0_$__cuda_sm10x_tcgen05_guardrail_trap_col_being_dealloced_not_returned_by_alloc:
[----:B------:R-:W-:Y:S05]  /*10d20*/  BPT.TRAP 0x1 ;  /* 0x000000040000795c */ /* 0x000fea0000300000 */
[----:B------:R-:W-:-:S04]  /*10d30*/  IMAD.MOV.U32 R3, RZ, RZ, 0x0 ;  /* 0x00000000ff037424 */ /* 0x000fc800078e00ff */
[----:B------:R-:W-:Y:S05]  /*10d40*/  RET.REL.NODEC R2 `(matmul_kernel) ;  /* 0xfffffef002ac7950 */ /* 0x000fea0003c3ffff */
        .weak           $__internal_1_$__cuda_sm10x_tcgen05_guardrail_trap_phase_invalid_during_alloc
        .type           $__internal_1_$__cuda_sm10x_tcgen05_guardrail_trap_phase_invalid_during_alloc,@function
        .size           $__internal_1_$__cuda_sm10x_tcgen05_guardrail_trap_phase_invalid_during_alloc,($__internal_2_$__cuda_sm10x_tcgen05_guardrail_trap_unallocated_columns_being_dealloced - $__internal_1_$__cuda_sm10x_tcgen05_guardrail_trap_phase_invalid_during_alloc)
$__internal_1_$__cuda_sm10x_tcgen05_guardrail_trap_phase_invalid_during_alloc:
[----:B------:R-:W-:Y:S05]  /*10d50*/  BPT.TRAP 0x1 ;  /* 0x000000040000795c */ /* 0x000fea0000300000 */
[----:B------:R-:W-:-:S04]  /*10d60*/  IMAD.MOV.U32 R3, RZ, RZ, 0x0 ;  /* 0x00000000ff037424 */ /* 0x000fc800078e00ff */
[----:B------:R-:W-:Y:S05]  /*10d70*/  RET.REL.NODEC R2 `(matmul_kernel) ;  /* 0xfffffef002a07950 */ /* 0x000fea0003c3ffff */
        .weak           $__internal_2_$__cuda_sm10x_tcgen05_guardrail_trap_unallocated_columns_being_dealloced
        .type           $__internal_2_$__cuda_sm10x_tcgen05_guardrail_trap_unallocated_columns_being_dealloced,@function
        .size           $__internal_2_$__cuda_sm10x_tcgen05_guardrail_trap_unallocated_columns_being_dealloced,(.L_x_20 - $__internal_2_$__cuda_sm10x_tcgen05_guardrail_trap_unallocated_columns_being_dealloced)
$__internal_2_$__cuda_sm10x_tcgen05_guardrail_trap_unallocated_columns_being_dealloced:
[----:B------:R-:W-:Y:S05]  /*10d80*/  BPT.TRAP 0x1 ;  /* 0x000000040000795c */ /* 0x000fea0000300000 */
[----:B------:R-:W-:-:S04]  /*10d90*/  IMAD.MOV.U32 R3, RZ, RZ, 0x0 ;  /* 0x00000000ff037424 */ /* 0x000fc800078e00ff */
[----:B------:R-:W-:Y:S05]  /*10da0*/  RET.REL.NODEC R2 `(matmul_kernel) ;  /* 0xfffffef002947950 */ /* 0x000fea0003c3ffff */
.L_x_17:
[----:B------:R-:W-:-:S00]  /*10db0*/  BRA `(.L_x_17) ;  /* 0xfffffffc00fc7947 */ /* 0x000fc0000383ffff */
[----:B------:R-:W-:-:S00]  /*10dc0*/  NOP ;  /* 0x0000000000007918 */ /* 0x000fc00000000000 */
        /* <DEDUP_REMOVED lines=11> */
.L_x_20:


//--------------------- .nv.shared.matmul_kernel  --------------------------
	.section	.nv.shared.matmul_kernel,"aw",@nobits
	.sectionflags	@""
	.align	16
	.zero		1024


//--------------------- .nv.shared.reserved.0     --------------------------
	.section	.nv.shared.reserved.0,"aw",@nobits
	.align	8
	.weak		__nv_reservedSMEM_offset_0_alias
	.size		__nv_reservedSMEM_offset_0_alias, 0, 64
	.other		__nv_reservedSMEM_offset_0_alias,@"STO_CUDA_RESERVED_SHARED STV_DEFAULT"
__nv_reservedSMEM_offset_0_alias:
	.zero		0
.nv.shared.reserved.0:
	.zero		64
	.weak		__nv_reservedSMEM_allocation_phase
	.type		__nv_reservedSMEM_allocation_phase,@object
	.size		__nv_reservedSMEM_allocation_phase,(.L_0 - __nv_reservedSMEM_allocation_phase)
__nv_reservedSMEM_allocation_phase:
	.zero		1
.L_0:
	.zero		7
	.weak		__nv_reservedSMEM_devtool_atexit_pc
	.type		__nv_reservedSMEM_devtool_atexit_pc,@object
	.size		__nv_reservedSMEM_devtool_atexit_pc,(__nv_reservedSMEM_allocation_mask - __nv_reservedSMEM_devtool_atexit_pc)
__nv_reservedSMEM_devtool_atexit_pc:
	.zero		8
	.weak		__nv_reservedSMEM_allocation_mask
	.type		__nv_reservedSMEM_allocation_mask,@object
	.size		__nv_reservedSMEM_allocation_mask,(.L_2 - __nv_reservedSMEM_allocation_mask)
__nv_reservedSMEM_allocation_mask:
	.zero		4
.L_2:


//--------------------- .nv.constant0.matmul_kernel --------------------------
	.section	.nv.constant0.matmul_kernel,"a",@progbits
	.sectionflags	@""
	.align	4
.nv.constant0.matmul_kernel:
	.zero		976


//--------------------- SYMBOLS --------------------------

	.type		.nv.reservedSmem.offset0,@object
	.size		.nv.reservedSmem.offset0,0x4
	.type		.nv.reservedSmem.cap,@object
	.size		.nv.reservedSmem.cap,0x4
